//
// Generated by NVIDIA NVVM Compiler
//
// Compiler Build ID: CL-36424714
// Cuda compilation tools, release 13.0, V13.0.88
// Based on NVVM 20.0.0
//

.version 9.0
.target sm_100
.address_size 64

	// .globl	_Z25cosine_strategy5_templateILi32EEvPKfS1_Pfiii
.extern .shared .align 16 .b8 s[];

.visible .entry _Z25cosine_strategy5_templateILi32EEvPKfS1_Pfiii(
	.param .u64 .ptr .align 1 _Z25cosine_strategy5_templateILi32EEvPKfS1_Pfiii_param_0,
	.param .u64 .ptr .align 1 _Z25cosine_strategy5_templateILi32EEvPKfS1_Pfiii_param_1,
	.param .u64 .ptr .align 1 _Z25cosine_strategy5_templateILi32EEvPKfS1_Pfiii_param_2,
	.param .u32 _Z25cosine_strategy5_templateILi32EEvPKfS1_Pfiii_param_3,
	.param .u32 _Z25cosine_strategy5_templateILi32EEvPKfS1_Pfiii_param_4,
	.param .u32 _Z25cosine_strategy5_templateILi32EEvPKfS1_Pfiii_param_5
)
{
	.reg .pred 	%p<19>;
	.reg .b32 	%r<82>;
	.reg .b32 	%f<187>;
	.reg .b64 	%rd<39>;

	ld.param.u64 	%rd10, [_Z25cosine_strategy5_templateILi32EEvPKfS1_Pfiii_param_0];
	ld.param.u64 	%rd11, [_Z25cosine_strategy5_templateILi32EEvPKfS1_Pfiii_param_1];
	ld.param.u64 	%rd9, [_Z25cosine_strategy5_templateILi32EEvPKfS1_Pfiii_param_2];
	ld.param.u32 	%r37, [_Z25cosine_strategy5_templateILi32EEvPKfS1_Pfiii_param_3];
	ld.param.u32 	%r35, [_Z25cosine_strategy5_templateILi32EEvPKfS1_Pfiii_param_4];
	ld.param.u32 	%r36, [_Z25cosine_strategy5_templateILi32EEvPKfS1_Pfiii_param_5];
	cvta.to.global.u64 	%rd1, %rd10;
	cvta.to.global.u64 	%rd2, %rd11;
	mov.u32 	%r1, %ctaid.x;
	setp.ge.s32 	%p1, %r1, %r37;
	@%p1 bra 	$L__BB0_26;
	mul.lo.s32 	%r38, %r36, %r1;
	cvt.s64.s32 	%rd3, %r38;
	mov.u32 	%r2, %tid.x;
	setp.ge.s32 	%p2, %r2, %r36;
	@%p2 bra 	$L__BB0_8;
	not.b32 	%r39, %r2;
	add.s32 	%r3, %r36, %r39;
	and.b32  	%r40, %r3, 96;
	setp.eq.s32 	%p3, %r40, 96;
	mov.u32 	%r73, %r2;
	@%p3 bra 	$L__BB0_5;
	shr.u32 	%r42, %r3, 5;
	add.s32 	%r43, %r42, 1;
	and.b32  	%r4, %r43, 3;
	mov.b32 	%r72, 0;
	mov.u32 	%r45, s;
	mov.u32 	%r73, %r2;
$L__BB0_4:
	.pragma "nounroll";
	cvt.u64.u32 	%rd12, %r73;
	add.s64 	%rd13, %rd12, %rd3;
	shl.b64 	%rd14, %rd13, 2;
	add.s64 	%rd15, %rd1, %rd14;
	ld.global.nc.f32 	%f37, [%rd15];
	shl.b32 	%r44, %r73, 2;
	add.s32 	%r46, %r45, %r44;
	st.shared.f32 	[%r46], %f37;
	add.s32 	%r73, %r73, 32;
	add.s32 	%r72, %r72, 1;
	setp.ne.s32 	%p4, %r72, %r4;
	@%p4 bra 	$L__BB0_4;
$L__BB0_5:
	setp.lt.u32 	%p5, %r3, 96;
	@%p5 bra 	$L__BB0_8;
	mov.u32 	%r48, s;
$L__BB0_7:
	cvt.u64.u32 	%rd16, %r73;
	add.s64 	%rd17, %rd16, %rd3;
	shl.b64 	%rd18, %rd17, 2;
	add.s64 	%rd19, %rd1, %rd18;
	ld.global.nc.f32 	%f38, [%rd19];
	shl.b32 	%r47, %r73, 2;
	add.s32 	%r49, %r48, %r47;
	st.shared.f32 	[%r49], %f38;
	ld.global.nc.f32 	%f39, [%rd19+128];
	st.shared.f32 	[%r49+128], %f39;
	ld.global.nc.f32 	%f40, [%rd19+256];
	st.shared.f32 	[%r49+256], %f40;
	ld.global.nc.f32 	%f41, [%rd19+384];
	st.shared.f32 	[%r49+384], %f41;
	add.s32 	%r73, %r73, 128;
	setp.lt.s32 	%p6, %r73, %r36;
	@%p6 bra 	$L__BB0_7;
$L__BB0_8:
	bar.sync 	0;
	setp.lt.s32 	%p7, %r35, 1;
	@%p7 bra 	$L__BB0_26;
	shl.b32 	%r51, %r36, 2;
	mov.u32 	%r52, s;
	add.s32 	%r12, %r52, %r51;
	shl.b32 	%r53, %r2, 2;
	add.s32 	%r13, %r12, %r53;
	mul.lo.s32 	%r14, %r35, %r1;
	not.b32 	%r54, %r2;
	add.s32 	%r15, %r36, %r54;
	shr.u32 	%r55, %r15, 5;
	add.s32 	%r56, %r55, 1;
	and.b32  	%r16, %r56, 7;
	and.b32  	%r17, %r56, 3;
	and.b32  	%r18, %r15, 96;
	and.b32  	%r19, %r15, 32;
	and.b32  	%r57, %r56, 268435448;
	neg.s32 	%r20, %r57;
	add.s32 	%r58, %r53, %r52;
	add.s32 	%r21, %r58, 512;
	cvta.to.global.u64 	%rd4, %rd9;
	mov.b32 	%r75, 0;
	cvt.u64.u32 	%rd20, %r2;
$L__BB0_10:
	setp.ge.s32 	%p8, %r2, %r36;
	mul.lo.s32 	%r59, %r75, %r36;
	cvt.s64.s32 	%rd5, %r59;
	mov.f32 	%f184, 0f00000000;
	mov.f32 	%f185, %f184;
	mov.f32 	%f186, %f184;
	@%p8 bra 	$L__BB0_22;
	setp.lt.u32 	%p9, %r15, 224;
	mov.f32 	%f186, 0f00000000;
	mov.u32 	%r79, %r2;
	mov.f32 	%f185, %f186;
	mov.f32 	%f184, %f186;
	@%p9 bra 	$L__BB0_14;
	add.s64 	%rd21, %rd20, %rd5;
	shl.b64 	%rd22, %rd21, 2;
	add.s64 	%rd23, %rd2, %rd22;
	add.s64 	%rd38, %rd23, 512;
	mov.f32 	%f186, 0f00000000;
	mov.u32 	%r76, %r21;
	mov.u32 	%r77, %r20;
	mov.u32 	%r79, %r2;
$L__BB0_13:
	.pragma "nounroll";
	ld.shared.f32 	%f46, [%r76+-512];
	ld.global.nc.f32 	%f47, [%rd38+-512];
	fma.rn.f32 	%f48, %f46, %f47, %f184;
	fma.rn.f32 	%f49, %f46, %f46, %f185;
	fma.rn.f32 	%f50, %f47, %f47, %f186;
	ld.shared.f32 	%f51, [%r76+-384];
	ld.global.nc.f32 	%f52, [%rd38+-384];
	fma.rn.f32 	%f53, %f51, %f52, %f48;
	fma.rn.f32 	%f54, %f51, %f51, %f49;
	fma.rn.f32 	%f55, %f52, %f52, %f50;
	ld.shared.f32 	%f56, [%r76+-256];
	ld.global.nc.f32 	%f57, [%rd38+-256];
	fma.rn.f32 	%f58, %f56, %f57, %f53;
	fma.rn.f32 	%f59, %f56, %f56, %f54;
	fma.rn.f32 	%f60, %f57, %f57, %f55;
	ld.shared.f32 	%f61, [%r76+-128];
	ld.global.nc.f32 	%f62, [%rd38+-128];
	fma.rn.f32 	%f63, %f61, %f62, %f58;
	fma.rn.f32 	%f64, %f61, %f61, %f59;
	fma.rn.f32 	%f65, %f62, %f62, %f60;
	ld.shared.f32 	%f66, [%r76];
	ld.global.nc.f32 	%f67, [%rd38];
	fma.rn.f32 	%f68, %f66, %f67, %f63;
	fma.rn.f32 	%f69, %f66, %f66, %f64;
	fma.rn.f32 	%f70, %f67, %f67, %f65;
	ld.shared.f32 	%f71, [%r76+128];
	ld.global.nc.f32 	%f72, [%rd38+128];
	fma.rn.f32 	%f73, %f71, %f72, %f68;
	fma.rn.f32 	%f74, %f71, %f71, %f69;
	fma.rn.f32 	%f75, %f72, %f72, %f70;
	ld.shared.f32 	%f76, [%r76+256];
	ld.global.nc.f32 	%f77, [%rd38+256];
	fma.rn.f32 	%f78, %f76, %f77, %f73;
	fma.rn.f32 	%f79, %f76, %f76, %f74;
	fma.rn.f32 	%f80, %f77, %f77, %f75;
	ld.shared.f32 	%f81, [%r76+384];
	ld.global.nc.f32 	%f82, [%rd38+384];
	fma.rn.f32 	%f184, %f81, %f82, %f78;
	fma.rn.f32 	%f185, %f81, %f81, %f79;
	fma.rn.f32 	%f186, %f82, %f82, %f80;
	add.s32 	%r79, %r79, 256;
	add.s32 	%r77, %r77, 8;
	add.s32 	%r76, %r76, 1024;
	add.s64 	%rd38, %rd38, 1024;
	setp.ne.s32 	%p10, %r77, 0;
	@%p10 bra 	$L__BB0_13;
$L__BB0_14:
	setp.eq.s32 	%p11, %r16, 0;
	@%p11 bra 	$L__BB0_22;
	add.s32 	%r60, %r16, -1;
	setp.lt.u32 	%p12, %r60, 3;
	@%p12 bra 	$L__BB0_17;
	shl.b32 	%r61, %r79, 2;
	mov.u32 	%r62, s;
	add.s32 	%r63, %r62, %r61;
	ld.shared.f32 	%f84, [%r63];
	cvt.u64.u32 	%rd24, %r79;
	add.s64 	%rd25, %rd24, %rd5;
	shl.b64 	%rd26, %rd25, 2;
	add.s64 	%rd27, %rd2, %rd26;
	ld.global.nc.f32 	%f85, [%rd27];
	fma.rn.f32 	%f86, %f84, %f85, %f184;
	fma.rn.f32 	%f87, %f84, %f84, %f185;
	fma.rn.f32 	%f88, %f85, %f85, %f186;
	ld.shared.f32 	%f89, [%r63+128];
	ld.global.nc.f32 	%f90, [%rd27+128];
	fma.rn.f32 	%f91, %f89, %f90, %f86;
	fma.rn.f32 	%f92, %f89, %f89, %f87;
	fma.rn.f32 	%f93, %f90, %f90, %f88;
	ld.shared.f32 	%f94, [%r63+256];
	ld.global.nc.f32 	%f95, [%rd27+256];
	fma.rn.f32 	%f96, %f94, %f95, %f91;
	fma.rn.f32 	%f97, %f94, %f94, %f92;
	fma.rn.f32 	%f98, %f95, %f95, %f93;
	ld.shared.f32 	%f99, [%r63+384];
	ld.global.nc.f32 	%f100, [%rd27+384];
	fma.rn.f32 	%f184, %f99, %f100, %f96;
	fma.rn.f32 	%f185, %f99, %f99, %f97;
	fma.rn.f32 	%f186, %f100, %f100, %f98;
	add.s32 	%r79, %r79, 128;
$L__BB0_17:
	setp.eq.s32 	%p13, %r17, 0;
	@%p13 bra 	$L__BB0_22;
	setp.eq.s32 	%p14, %r18, 0;
	@%p14 bra 	$L__BB0_20;
	shl.b32 	%r64, %r79, 2;
	mov.u32 	%r65, s;
	add.s32 	%r66, %r65, %r64;
	ld.shared.f32 	%f102, [%r66];
	cvt.u64.u32 	%rd28, %r79;
	add.s64 	%rd29, %rd28, %rd5;
	shl.b64 	%rd30, %rd29, 2;
	add.s64 	%rd31, %rd2, %rd30;
	ld.global.nc.f32 	%f103, [%rd31];
	fma.rn.f32 	%f104, %f102, %f103, %f184;
	fma.rn.f32 	%f105, %f102, %f102, %f185;
	fma.rn.f32 	%f106, %f103, %f103, %f186;
	ld.shared.f32 	%f107, [%r66+128];
	ld.global.nc.f32 	%f108, [%rd31+128];
	fma.rn.f32 	%f184, %f107, %f108, %f104;
	fma.rn.f32 	%f185, %f107, %f107, %f105;
	fma.rn.f32 	%f186, %f108, %f108, %f106;
	add.s32 	%r79, %r79, 64;
$L__BB0_20:
	setp.ne.s32 	%p15, %r19, 0;
	@%p15 bra 	$L__BB0_22;
	shl.b32 	%r67, %r79, 2;
	mov.u32 	%r68, s;
	add.s32 	%r69, %r68, %r67;
	ld.shared.f32 	%f109, [%r69];
	cvt.u64.u32 	%rd32, %r79;
	add.s64 	%rd33, %rd32, %rd5;
	shl.b64 	%rd34, %rd33, 2;
	add.s64 	%rd35, %rd2, %rd34;
	ld.global.nc.f32 	%f110, [%rd35];
	fma.rn.f32 	%f184, %f109, %f110, %f184;
	fma.rn.f32 	%f185, %f109, %f109, %f185;
	fma.rn.f32 	%f186, %f110, %f110, %f186;
$L__BB0_22:
	setp.gt.u32 	%p16, %r2, 31;
	st.shared.f32 	[%r13], %f184;
	st.shared.f32 	[%r13+128], %f185;
	st.shared.f32 	[%r13+256], %f186;
	bar.sync 	0;
	@%p16 bra 	$L__BB0_25;
	setp.ne.s32 	%p17, %r2, 0;
	ld.volatile.shared.f32 	%f111, [%r13+64];
	ld.volatile.shared.f32 	%f112, [%r13];
	add.f32 	%f113, %f111, %f112;
	st.volatile.shared.f32 	[%r13], %f113;
	ld.volatile.shared.f32 	%f114, [%r13+32];
	ld.volatile.shared.f32 	%f115, [%r13];
	add.f32 	%f116, %f114, %f115;
	st.volatile.shared.f32 	[%r13], %f116;
	ld.volatile.shared.f32 	%f117, [%r13+16];
	ld.volatile.shared.f32 	%f118, [%r13];
	add.f32 	%f119, %f117, %f118;
	st.volatile.shared.f32 	[%r13], %f119;
	ld.volatile.shared.f32 	%f120, [%r13+8];
	ld.volatile.shared.f32 	%f121, [%r13];
	add.f32 	%f122, %f120, %f121;
	st.volatile.shared.f32 	[%r13], %f122;
	ld.volatile.shared.f32 	%f123, [%r13+4];
	ld.volatile.shared.f32 	%f124, [%r13];
	add.f32 	%f125, %f123, %f124;
	st.volatile.shared.f32 	[%r13], %f125;
	ld.volatile.shared.f32 	%f126, [%r13+192];
	ld.volatile.shared.f32 	%f127, [%r13+128];
	add.f32 	%f128, %f126, %f127;
	st.volatile.shared.f32 	[%r13+128], %f128;
	ld.volatile.shared.f32 	%f129, [%r13+160];
	ld.volatile.shared.f32 	%f130, [%r13+128];
	add.f32 	%f131, %f129, %f130;
	st.volatile.shared.f32 	[%r13+128], %f131;
	ld.volatile.shared.f32 	%f132, [%r13+144];
	ld.volatile.shared.f32 	%f133, [%r13+128];
	add.f32 	%f134, %f132, %f133;
	st.volatile.shared.f32 	[%r13+128], %f134;
	ld.volatile.shared.f32 	%f135, [%r13+136];
	ld.volatile.shared.f32 	%f136, [%r13+128];
	add.f32 	%f137, %f135, %f136;
	st.volatile.shared.f32 	[%r13+128], %f137;
	ld.volatile.shared.f32 	%f138, [%r13+132];
	ld.volatile.shared.f32 	%f139, [%r13+128];
	add.f32 	%f140, %f138, %f139;
	st.volatile.shared.f32 	[%r13+128], %f140;
	ld.volatile.shared.f32 	%f141, [%r13+320];
	ld.volatile.shared.f32 	%f142, [%r13+256];
	add.f32 	%f143, %f141, %f142;
	st.volatile.shared.f32 	[%r13+256], %f143;
	ld.volatile.shared.f32 	%f144, [%r13+288];
	ld.volatile.shared.f32 	%f145, [%r13+256];
	add.f32 	%f146, %f144, %f145;
	st.volatile.shared.f32 	[%r13+256], %f146;
	ld.volatile.shared.f32 	%f147, [%r13+272];
	ld.volatile.shared.f32 	%f148, [%r13+256];
	add.f32 	%f149, %f147, %f148;
	st.volatile.shared.f32 	[%r13+256], %f149;
	ld.volatile.shared.f32 	%f150, [%r13+264];
	ld.volatile.shared.f32 	%f151, [%r13+256];
	add.f32 	%f152, %f150, %f151;
	st.volatile.shared.f32 	[%r13+256], %f152;
	ld.volatile.shared.f32 	%f153, [%r13+260];
	ld.volatile.shared.f32 	%f154, [%r13+256];
	add.f32 	%f155, %f153, %f154;
	st.volatile.shared.f32 	[%r13+256], %f155;
	@%p17 bra 	$L__BB0_25;
	ld.shared.f32 	%f156, [%r12+128];
	sqrt.rn.f32 	%f157, %f156;
	ld.shared.f32 	%f158, [%r12+256];
	sqrt.rn.f32 	%f159, %f158;
	fma.rn.f32 	%f160, %f157, %f159, 0f2B8CBCCC;
	ld.shared.f32 	%f161, [%r12];
	div.rn.f32 	%f162, %f161, %f160;
	add.s32 	%r70, %r75, %r14;
	mul.wide.u32 	%rd36, %r70, 4;
	add.s64 	%rd37, %rd4, %rd36;
	st.global.f32 	[%rd37], %f162;
$L__BB0_25:
	bar.sync 	0;
	add.s32 	%r75, %r75, 1;
	setp.ne.s32 	%p18, %r75, %r35;
	@%p18 bra 	$L__BB0_10;
$L__BB0_26:
	ret;

}
	// .globl	_Z25cosine_strategy5_templateILi64EEvPKfS1_Pfiii
.visible .entry _Z25cosine_strategy5_templateILi64EEvPKfS1_Pfiii(
	.param .u64 .ptr .align 1 _Z25cosine_strategy5_templateILi64EEvPKfS1_Pfiii_param_0,
	.param .u64 .ptr .align 1 _Z25cosine_strategy5_templateILi64EEvPKfS1_Pfiii_param_1,
	.param .u64 .ptr .align 1 _Z25cosine_strategy5_templateILi64EEvPKfS1_Pfiii_param_2,
	.param .u32 _Z25cosine_strategy5_templateILi64EEvPKfS1_Pfiii_param_3,
	.param .u32 _Z25cosine_strategy5_templateILi64EEvPKfS1_Pfiii_param_4,
	.param .u32 _Z25cosine_strategy5_templateILi64EEvPKfS1_Pfiii_param_5
)
{
	.reg .pred 	%p<19>;
	.reg .b32 	%r<82>;
	.reg .b32 	%f<196>;
	.reg .b64 	%rd<39>;

	ld.param.u64 	%rd10, [_Z25cosine_strategy5_templateILi64EEvPKfS1_Pfiii_param_0];
	ld.param.u64 	%rd11, [_Z25cosine_strategy5_templateILi64EEvPKfS1_Pfiii_param_1];
	ld.param.u64 	%rd9, [_Z25cosine_strategy5_templateILi64EEvPKfS1_Pfiii_param_2];
	ld.param.u32 	%r37, [_Z25cosine_strategy5_templateILi64EEvPKfS1_Pfiii_param_3];
	ld.param.u32 	%r35, [_Z25cosine_strategy5_templateILi64EEvPKfS1_Pfiii_param_4];
	ld.param.u32 	%r36, [_Z25cosine_strategy5_templateILi64EEvPKfS1_Pfiii_param_5];
	cvta.to.global.u64 	%rd1, %rd10;
	cvta.to.global.u64 	%rd2, %rd11;
	mov.u32 	%r1, %ctaid.x;
	setp.ge.s32 	%p1, %r1, %r37;
	@%p1 bra 	$L__BB1_26;
	mul.lo.s32 	%r38, %r36, %r1;
	cvt.s64.s32 	%rd3, %r38;
	mov.u32 	%r2, %tid.x;
	setp.ge.s32 	%p2, %r2, %r36;
	@%p2 bra 	$L__BB1_8;
	not.b32 	%r39, %r2;
	add.s32 	%r3, %r36, %r39;
	and.b32  	%r40, %r3, 192;
	setp.eq.s32 	%p3, %r40, 192;
	mov.u32 	%r73, %r2;
	@%p3 bra 	$L__BB1_5;
	shr.u32 	%r42, %r3, 6;
	add.s32 	%r43, %r42, 1;
	and.b32  	%r4, %r43, 3;
	mov.b32 	%r72, 0;
	mov.u32 	%r45, s;
	mov.u32 	%r73, %r2;
$L__BB1_4:
	.pragma "nounroll";
	cvt.u64.u32 	%rd12, %r73;
	add.s64 	%rd13, %rd12, %rd3;
	shl.b64 	%rd14, %rd13, 2;
	add.s64 	%rd15, %rd1, %rd14;
	ld.global.nc.f32 	%f37, [%rd15];
	shl.b32 	%r44, %r73, 2;
	add.s32 	%r46, %r45, %r44;
	st.shared.f32 	[%r46], %f37;
	add.s32 	%r73, %r73, 64;
	add.s32 	%r72, %r72, 1;
	setp.ne.s32 	%p4, %r72, %r4;
	@%p4 bra 	$L__BB1_4;
$L__BB1_5:
	setp.lt.u32 	%p5, %r3, 192;
	@%p5 bra 	$L__BB1_8;
	mov.u32 	%r48, s;
$L__BB1_7:
	cvt.u64.u32 	%rd16, %r73;
	add.s64 	%rd17, %rd16, %rd3;
	shl.b64 	%rd18, %rd17, 2;
	add.s64 	%rd19, %rd1, %rd18;
	ld.global.nc.f32 	%f38, [%rd19];
	shl.b32 	%r47, %r73, 2;
	add.s32 	%r49, %r48, %r47;
	st.shared.f32 	[%r49], %f38;
	ld.global.nc.f32 	%f39, [%rd19+256];
	st.shared.f32 	[%r49+256], %f39;
	ld.global.nc.f32 	%f40, [%rd19+512];
	st.shared.f32 	[%r49+512], %f40;
	ld.global.nc.f32 	%f41, [%rd19+768];
	st.shared.f32 	[%r49+768], %f41;
	add.s32 	%r73, %r73, 256;
	setp.lt.s32 	%p6, %r73, %r36;
	@%p6 bra 	$L__BB1_7;
$L__BB1_8:
	bar.sync 	0;
	setp.lt.s32 	%p7, %r35, 1;
	@%p7 bra 	$L__BB1_26;
	shl.b32 	%r51, %r36, 2;
	mov.u32 	%r52, s;
	add.s32 	%r12, %r52, %r51;
	shl.b32 	%r53, %r2, 2;
	add.s32 	%r13, %r12, %r53;
	mul.lo.s32 	%r14, %r35, %r1;
	not.b32 	%r54, %r2;
	add.s32 	%r15, %r36, %r54;
	shr.u32 	%r55, %r15, 6;
	add.s32 	%r56, %r55, 1;
	and.b32  	%r16, %r56, 7;
	and.b32  	%r17, %r56, 3;
	and.b32  	%r18, %r15, 192;
	and.b32  	%r19, %r15, 64;
	and.b32  	%r57, %r56, 134217720;
	neg.s32 	%r20, %r57;
	add.s32 	%r58, %r53, %r52;
	add.s32 	%r21, %r58, 1024;
	cvta.to.global.u64 	%rd4, %rd9;
	mov.b32 	%r75, 0;
	cvt.u64.u32 	%rd20, %r2;
$L__BB1_10:
	setp.ge.s32 	%p8, %r2, %r36;
	mul.lo.s32 	%r59, %r75, %r36;
	cvt.s64.s32 	%rd5, %r59;
	mov.f32 	%f193, 0f00000000;
	mov.f32 	%f194, %f193;
	mov.f32 	%f195, %f193;
	@%p8 bra 	$L__BB1_22;
	setp.lt.u32 	%p9, %r15, 448;
	mov.f32 	%f195, 0f00000000;
	mov.u32 	%r79, %r2;
	mov.f32 	%f194, %f195;
	mov.f32 	%f193, %f195;
	@%p9 bra 	$L__BB1_14;
	add.s64 	%rd21, %rd20, %rd5;
	shl.b64 	%rd22, %rd21, 2;
	add.s64 	%rd23, %rd2, %rd22;
	add.s64 	%rd38, %rd23, 1024;
	mov.f32 	%f195, 0f00000000;
	mov.u32 	%r76, %r21;
	mov.u32 	%r77, %r20;
	mov.u32 	%r79, %r2;
$L__BB1_13:
	.pragma "nounroll";
	ld.shared.f32 	%f46, [%r76+-1024];
	ld.global.nc.f32 	%f47, [%rd38+-1024];
	fma.rn.f32 	%f48, %f46, %f47, %f193;
	fma.rn.f32 	%f49, %f46, %f46, %f194;
	fma.rn.f32 	%f50, %f47, %f47, %f195;
	ld.shared.f32 	%f51, [%r76+-768];
	ld.global.nc.f32 	%f52, [%rd38+-768];
	fma.rn.f32 	%f53, %f51, %f52, %f48;
	fma.rn.f32 	%f54, %f51, %f51, %f49;
	fma.rn.f32 	%f55, %f52, %f52, %f50;
	ld.shared.f32 	%f56, [%r76+-512];
	ld.global.nc.f32 	%f57, [%rd38+-512];
	fma.rn.f32 	%f58, %f56, %f57, %f53;
	fma.rn.f32 	%f59, %f56, %f56, %f54;
	fma.rn.f32 	%f60, %f57, %f57, %f55;
	ld.shared.f32 	%f61, [%r76+-256];
	ld.global.nc.f32 	%f62, [%rd38+-256];
	fma.rn.f32 	%f63, %f61, %f62, %f58;
	fma.rn.f32 	%f64, %f61, %f61, %f59;
	fma.rn.f32 	%f65, %f62, %f62, %f60;
	ld.shared.f32 	%f66, [%r76];
	ld.global.nc.f32 	%f67, [%rd38];
	fma.rn.f32 	%f68, %f66, %f67, %f63;
	fma.rn.f32 	%f69, %f66, %f66, %f64;
	fma.rn.f32 	%f70, %f67, %f67, %f65;
	ld.shared.f32 	%f71, [%r76+256];
	ld.global.nc.f32 	%f72, [%rd38+256];
	fma.rn.f32 	%f73, %f71, %f72, %f68;
	fma.rn.f32 	%f74, %f71, %f71, %f69;
	fma.rn.f32 	%f75, %f72, %f72, %f70;
	ld.shared.f32 	%f76, [%r76+512];
	ld.global.nc.f32 	%f77, [%rd38+512];
	fma.rn.f32 	%f78, %f76, %f77, %f73;
	fma.rn.f32 	%f79, %f76, %f76, %f74;
	fma.rn.f32 	%f80, %f77, %f77, %f75;
	ld.shared.f32 	%f81, [%r76+768];
	ld.global.nc.f32 	%f82, [%rd38+768];
	fma.rn.f32 	%f193, %f81, %f82, %f78;
	fma.rn.f32 	%f194, %f81, %f81, %f79;
	fma.rn.f32 	%f195, %f82, %f82, %f80;
	add.s32 	%r79, %r79, 512;
	add.s32 	%r77, %r77, 8;
	add.s32 	%r76, %r76, 2048;
	add.s64 	%rd38, %rd38, 2048;
	setp.ne.s32 	%p10, %r77, 0;
	@%p10 bra 	$L__BB1_13;
$L__BB1_14:
	setp.eq.s32 	%p11, %r16, 0;
	@%p11 bra 	$L__BB1_22;
	add.s32 	%r60, %r16, -1;
	setp.lt.u32 	%p12, %r60, 3;
	@%p12 bra 	$L__BB1_17;
	shl.b32 	%r61, %r79, 2;
	mov.u32 	%r62, s;
	add.s32 	%r63, %r62, %r61;
	ld.shared.f32 	%f84, [%r63];
	cvt.u64.u32 	%rd24, %r79;
	add.s64 	%rd25, %rd24, %rd5;
	shl.b64 	%rd26, %rd25, 2;
	add.s64 	%rd27, %rd2, %rd26;
	ld.global.nc.f32 	%f85, [%rd27];
	fma.rn.f32 	%f86, %f84, %f85, %f193;
	fma.rn.f32 	%f87, %f84, %f84, %f194;
	fma.rn.f32 	%f88, %f85, %f85, %f195;
	ld.shared.f32 	%f89, [%r63+256];
	ld.global.nc.f32 	%f90, [%rd27+256];
	fma.rn.f32 	%f91, %f89, %f90, %f86;
	fma.rn.f32 	%f92, %f89, %f89, %f87;
	fma.rn.f32 	%f93, %f90, %f90, %f88;
	ld.shared.f32 	%f94, [%r63+512];
	ld.global.nc.f32 	%f95, [%rd27+512];
	fma.rn.f32 	%f96, %f94, %f95, %f91;
	fma.rn.f32 	%f97, %f94, %f94, %f92;
	fma.rn.f32 	%f98, %f95, %f95, %f93;
	ld.shared.f32 	%f99, [%r63+768];
	ld.global.nc.f32 	%f100, [%rd27+768];
	fma.rn.f32 	%f193, %f99, %f100, %f96;
	fma.rn.f32 	%f194, %f99, %f99, %f97;
	fma.rn.f32 	%f195, %f100, %f100, %f98;
	add.s32 	%r79, %r79, 256;
$L__BB1_17:
	setp.eq.s32 	%p13, %r17, 0;
	@%p13 bra 	$L__BB1_22;
	setp.eq.s32 	%p14, %r18, 0;
	@%p14 bra 	$L__BB1_20;
	shl.b32 	%r64, %r79, 2;
	mov.u32 	%r65, s;
	add.s32 	%r66, %r65, %r64;
	ld.shared.f32 	%f102, [%r66];
	cvt.u64.u32 	%rd28, %r79;
	add.s64 	%rd29, %rd28, %rd5;
	shl.b64 	%rd30, %rd29, 2;
	add.s64 	%rd31, %rd2, %rd30;
	ld.global.nc.f32 	%f103, [%rd31];
	fma.rn.f32 	%f104, %f102, %f103, %f193;
	fma.rn.f32 	%f105, %f102, %f102, %f194;
	fma.rn.f32 	%f106, %f103, %f103, %f195;
	ld.shared.f32 	%f107, [%r66+256];
	ld.global.nc.f32 	%f108, [%rd31+256];
	fma.rn.f32 	%f193, %f107, %f108, %f104;
	fma.rn.f32 	%f194, %f107, %f107, %f105;
	fma.rn.f32 	%f195, %f108, %f108, %f106;
	add.s32 	%r79, %r79, 128;
$L__BB1_20:
	setp.ne.s32 	%p15, %r19, 0;
	@%p15 bra 	$L__BB1_22;
	shl.b32 	%r67, %r79, 2;
	mov.u32 	%r68, s;
	add.s32 	%r69, %r68, %r67;
	ld.shared.f32 	%f109, [%r69];
	cvt.u64.u32 	%rd32, %r79;
	add.s64 	%rd33, %rd32, %rd5;
	shl.b64 	%rd34, %rd33, 2;
	add.s64 	%rd35, %rd2, %rd34;
	ld.global.nc.f32 	%f110, [%rd35];
	fma.rn.f32 	%f193, %f109, %f110, %f193;
	fma.rn.f32 	%f194, %f109, %f109, %f194;
	fma.rn.f32 	%f195, %f110, %f110, %f195;
$L__BB1_22:
	setp.gt.u32 	%p16, %r2, 31;
	st.shared.f32 	[%r13], %f193;
	st.shared.f32 	[%r13+256], %f194;
	st.shared.f32 	[%r13+512], %f195;
	bar.sync 	0;
	@%p16 bra 	$L__BB1_25;
	setp.ne.s32 	%p17, %r2, 0;
	ld.volatile.shared.f32 	%f111, [%r13+128];
	ld.volatile.shared.f32 	%f112, [%r13];
	add.f32 	%f113, %f111, %f112;
	st.volatile.shared.f32 	[%r13], %f113;
	ld.volatile.shared.f32 	%f114, [%r13+384];
	ld.volatile.shared.f32 	%f115, [%r13+256];
	add.f32 	%f116, %f114, %f115;
	st.volatile.shared.f32 	[%r13+256], %f116;
	ld.volatile.shared.f32 	%f117, [%r13+640];
	ld.volatile.shared.f32 	%f118, [%r13+512];
	add.f32 	%f119, %f117, %f118;
	st.volatile.shared.f32 	[%r13+512], %f119;
	ld.volatile.shared.f32 	%f120, [%r13+64];
	ld.volatile.shared.f32 	%f121, [%r13];
	add.f32 	%f122, %f120, %f121;
	st.volatile.shared.f32 	[%r13], %f122;
	ld.volatile.shared.f32 	%f123, [%r13+32];
	ld.volatile.shared.f32 	%f124, [%r13];
	add.f32 	%f125, %f123, %f124;
	st.volatile.shared.f32 	[%r13], %f125;
	ld.volatile.shared.f32 	%f126, [%r13+16];
	ld.volatile.shared.f32 	%f127, [%r13];
	add.f32 	%f128, %f126, %f127;
	st.volatile.shared.f32 	[%r13], %f128;
	ld.volatile.shared.f32 	%f129, [%r13+8];
	ld.volatile.shared.f32 	%f130, [%r13];
	add.f32 	%f131, %f129, %f130;
	st.volatile.shared.f32 	[%r13], %f131;
	ld.volatile.shared.f32 	%f132, [%r13+4];
	ld.volatile.shared.f32 	%f133, [%r13];
	add.f32 	%f134, %f132, %f133;
	st.volatile.shared.f32 	[%r13], %f134;
	ld.volatile.shared.f32 	%f135, [%r13+320];
	ld.volatile.shared.f32 	%f136, [%r13+256];
	add.f32 	%f137, %f135, %f136;
	st.volatile.shared.f32 	[%r13+256], %f137;
	ld.volatile.shared.f32 	%f138, [%r13+288];
	ld.volatile.shared.f32 	%f139, [%r13+256];
	add.f32 	%f140, %f138, %f139;
	st.volatile.shared.f32 	[%r13+256], %f140;
	ld.volatile.shared.f32 	%f141, [%r13+272];
	ld.volatile.shared.f32 	%f142, [%r13+256];
	add.f32 	%f143, %f141, %f142;
	st.volatile.shared.f32 	[%r13+256], %f143;
	ld.volatile.shared.f32 	%f144, [%r13+264];
	ld.volatile.shared.f32 	%f145, [%r13+256];
	add.f32 	%f146, %f144, %f145;
	st.volatile.shared.f32 	[%r13+256], %f146;
	ld.volatile.shared.f32 	%f147, [%r13+260];
	ld.volatile.shared.f32 	%f148, [%r13+256];
	add.f32 	%f149, %f147, %f148;
	st.volatile.shared.f32 	[%r13+256], %f149;
	ld.volatile.shared.f32 	%f150, [%r13+576];
	ld.volatile.shared.f32 	%f151, [%r13+512];
	add.f32 	%f152, %f150, %f151;
	st.volatile.shared.f32 	[%r13+512], %f152;
	ld.volatile.shared.f32 	%f153, [%r13+544];
	ld.volatile.shared.f32 	%f154, [%r13+512];
	add.f32 	%f155, %f153, %f154;
	st.volatile.shared.f32 	[%r13+512], %f155;
	ld.volatile.shared.f32 	%f156, [%r13+528];
	ld.volatile.shared.f32 	%f157, [%r13+512];
	add.f32 	%f158, %f156, %f157;
	st.volatile.shared.f32 	[%r13+512], %f158;
	ld.volatile.shared.f32 	%f159, [%r13+520];
	ld.volatile.shared.f32 	%f160, [%r13+512];
	add.f32 	%f161, %f159, %f160;
	st.volatile.shared.f32 	[%r13+512], %f161;
	ld.volatile.shared.f32 	%f162, [%r13+516];
	ld.volatile.shared.f32 	%f163, [%r13+512];
	add.f32 	%f164, %f162, %f163;
	st.volatile.shared.f32 	[%r13+512], %f164;
	@%p17 bra 	$L__BB1_25;
	ld.shared.f32 	%f165, [%r12+256];
	sqrt.rn.f32 	%f166, %f165;
	ld.shared.f32 	%f167, [%r12+512];
	sqrt.rn.f32 	%f168, %f167;
	fma.rn.f32 	%f169, %f166, %f168, 0f2B8CBCCC;
	ld.shared.f32 	%f170, [%r12];
	div.rn.f32 	%f171, %f170, %f169;
	add.s32 	%r70, %r75, %r14;
	mul.wide.u32 	%rd36, %r70, 4;
	add.s64 	%rd37, %rd4, %rd36;
	st.global.f32 	[%rd37], %f171;
$L__BB1_25:
	bar.sync 	0;
	add.s32 	%r75, %r75, 1;
	setp.ne.s32 	%p18, %r75, %r35;
	@%p18 bra 	$L__BB1_10;
$L__BB1_26:
	ret;

}
	// .globl	_Z25cosine_strategy5_templateILi128EEvPKfS1_Pfiii
.visible .entry _Z25cosine_strategy5_templateILi128EEvPKfS1_Pfiii(
	.param .u64 .ptr .align 1 _Z25cosine_strategy5_templateILi128EEvPKfS1_Pfiii_param_0,
	.param .u64 .ptr .align 1 _Z25cosine_strategy5_templateILi128EEvPKfS1_Pfiii_param_1,
	.param .u64 .ptr .align 1 _Z25cosine_strategy5_templateILi128EEvPKfS1_Pfiii_param_2,
	.param .u32 _Z25cosine_strategy5_templateILi128EEvPKfS1_Pfiii_param_3,
	.param .u32 _Z25cosine_strategy5_templateILi128EEvPKfS1_Pfiii_param_4,
	.param .u32 _Z25cosine_strategy5_templateILi128EEvPKfS1_Pfiii_param_5
)
{
	.reg .pred 	%p<20>;
	.reg .b32 	%r<82>;
	.reg .b32 	%f<205>;
	.reg .b64 	%rd<39>;

	ld.param.u64 	%rd10, [_Z25cosine_strategy5_templateILi128EEvPKfS1_Pfiii_param_0];
	ld.param.u64 	%rd11, [_Z25cosine_strategy5_templateILi128EEvPKfS1_Pfiii_param_1];
	ld.param.u64 	%rd9, [_Z25cosine_strategy5_templateILi128EEvPKfS1_Pfiii_param_2];
	ld.param.u32 	%r37, [_Z25cosine_strategy5_templateILi128EEvPKfS1_Pfiii_param_3];
	ld.param.u32 	%r35, [_Z25cosine_strategy5_templateILi128EEvPKfS1_Pfiii_param_4];
	ld.param.u32 	%r36, [_Z25cosine_strategy5_templateILi128EEvPKfS1_Pfiii_param_5];
	cvta.to.global.u64 	%rd1, %rd10;
	cvta.to.global.u64 	%rd2, %rd11;
	mov.u32 	%r1, %ctaid.x;
	setp.ge.s32 	%p1, %r1, %r37;
	@%p1 bra 	$L__BB2_28;
	mul.lo.s32 	%r38, %r36, %r1;
	cvt.s64.s32 	%rd3, %r38;
	mov.u32 	%r2, %tid.x;
	setp.ge.s32 	%p2, %r2, %r36;
	@%p2 bra 	$L__BB2_8;
	not.b32 	%r39, %r2;
	add.s32 	%r3, %r36, %r39;
	and.b32  	%r40, %r3, 384;
	setp.eq.s32 	%p3, %r40, 384;
	mov.u32 	%r73, %r2;
	@%p3 bra 	$L__BB2_5;
	shr.u32 	%r42, %r3, 7;
	add.s32 	%r43, %r42, 1;
	and.b32  	%r4, %r43, 3;
	mov.b32 	%r72, 0;
	mov.u32 	%r45, s;
	mov.u32 	%r73, %r2;
$L__BB2_4:
	.pragma "nounroll";
	cvt.u64.u32 	%rd12, %r73;
	add.s64 	%rd13, %rd12, %rd3;
	shl.b64 	%rd14, %rd13, 2;
	add.s64 	%rd15, %rd1, %rd14;
	ld.global.nc.f32 	%f37, [%rd15];
	shl.b32 	%r44, %r73, 2;
	add.s32 	%r46, %r45, %r44;
	st.shared.f32 	[%r46], %f37;
	add.s32 	%r73, %r73, 128;
	add.s32 	%r72, %r72, 1;
	setp.ne.s32 	%p4, %r72, %r4;
	@%p4 bra 	$L__BB2_4;
$L__BB2_5:
	setp.lt.u32 	%p5, %r3, 384;
	@%p5 bra 	$L__BB2_8;
	mov.u32 	%r48, s;
$L__BB2_7:
	cvt.u64.u32 	%rd16, %r73;
	add.s64 	%rd17, %rd16, %rd3;
	shl.b64 	%rd18, %rd17, 2;
	add.s64 	%rd19, %rd1, %rd18;
	ld.global.nc.f32 	%f38, [%rd19];
	shl.b32 	%r47, %r73, 2;
	add.s32 	%r49, %r48, %r47;
	st.shared.f32 	[%r49], %f38;
	ld.global.nc.f32 	%f39, [%rd19+512];
	st.shared.f32 	[%r49+512], %f39;
	ld.global.nc.f32 	%f40, [%rd19+1024];
	st.shared.f32 	[%r49+1024], %f40;
	ld.global.nc.f32 	%f41, [%rd19+1536];
	st.shared.f32 	[%r49+1536], %f41;
	add.s32 	%r73, %r73, 512;
	setp.lt.s32 	%p6, %r73, %r36;
	@%p6 bra 	$L__BB2_7;
$L__BB2_8:
	bar.sync 	0;
	setp.lt.s32 	%p7, %r35, 1;
	@%p7 bra 	$L__BB2_28;
	shl.b32 	%r51, %r36, 2;
	mov.u32 	%r52, s;
	add.s32 	%r12, %r52, %r51;
	shl.b32 	%r53, %r2, 2;
	add.s32 	%r13, %r12, %r53;
	mul.lo.s32 	%r14, %r35, %r1;
	not.b32 	%r54, %r2;
	add.s32 	%r15, %r36, %r54;
	shr.u32 	%r55, %r15, 7;
	add.s32 	%r56, %r55, 1;
	and.b32  	%r16, %r56, 7;
	and.b32  	%r17, %r56, 3;
	and.b32  	%r18, %r15, 384;
	and.b32  	%r19, %r15, 128;
	and.b32  	%r57, %r56, 67108856;
	neg.s32 	%r20, %r57;
	add.s32 	%r58, %r53, %r52;
	add.s32 	%r21, %r58, 2048;
	cvta.to.global.u64 	%rd4, %rd9;
	mov.b32 	%r75, 0;
	cvt.u64.u32 	%rd20, %r2;
$L__BB2_10:
	setp.ge.s32 	%p8, %r2, %r36;
	mul.lo.s32 	%r59, %r75, %r36;
	cvt.s64.s32 	%rd5, %r59;
	mov.f32 	%f202, 0f00000000;
	mov.f32 	%f203, %f202;
	mov.f32 	%f204, %f202;
	@%p8 bra 	$L__BB2_22;
	setp.lt.u32 	%p9, %r15, 896;
	mov.f32 	%f204, 0f00000000;
	mov.u32 	%r79, %r2;
	mov.f32 	%f203, %f204;
	mov.f32 	%f202, %f204;
	@%p9 bra 	$L__BB2_14;
	add.s64 	%rd21, %rd20, %rd5;
	shl.b64 	%rd22, %rd21, 2;
	add.s64 	%rd23, %rd2, %rd22;
	add.s64 	%rd38, %rd23, 2048;
	mov.f32 	%f204, 0f00000000;
	mov.u32 	%r76, %r21;
	mov.u32 	%r77, %r20;
	mov.u32 	%r79, %r2;
$L__BB2_13:
	.pragma "nounroll";
	ld.shared.f32 	%f46, [%r76+-2048];
	ld.global.nc.f32 	%f47, [%rd38+-2048];
	fma.rn.f32 	%f48, %f46, %f47, %f202;
	fma.rn.f32 	%f49, %f46, %f46, %f203;
	fma.rn.f32 	%f50, %f47, %f47, %f204;
	ld.shared.f32 	%f51, [%r76+-1536];
	ld.global.nc.f32 	%f52, [%rd38+-1536];
	fma.rn.f32 	%f53, %f51, %f52, %f48;
	fma.rn.f32 	%f54, %f51, %f51, %f49;
	fma.rn.f32 	%f55, %f52, %f52, %f50;
	ld.shared.f32 	%f56, [%r76+-1024];
	ld.global.nc.f32 	%f57, [%rd38+-1024];
	fma.rn.f32 	%f58, %f56, %f57, %f53;
	fma.rn.f32 	%f59, %f56, %f56, %f54;
	fma.rn.f32 	%f60, %f57, %f57, %f55;
	ld.shared.f32 	%f61, [%r76+-512];
	ld.global.nc.f32 	%f62, [%rd38+-512];
	fma.rn.f32 	%f63, %f61, %f62, %f58;
	fma.rn.f32 	%f64, %f61, %f61, %f59;
	fma.rn.f32 	%f65, %f62, %f62, %f60;
	ld.shared.f32 	%f66, [%r76];
	ld.global.nc.f32 	%f67, [%rd38];
	fma.rn.f32 	%f68, %f66, %f67, %f63;
	fma.rn.f32 	%f69, %f66, %f66, %f64;
	fma.rn.f32 	%f70, %f67, %f67, %f65;
	ld.shared.f32 	%f71, [%r76+512];
	ld.global.nc.f32 	%f72, [%rd38+512];
	fma.rn.f32 	%f73, %f71, %f72, %f68;
	fma.rn.f32 	%f74, %f71, %f71, %f69;
	fma.rn.f32 	%f75, %f72, %f72, %f70;
	ld.shared.f32 	%f76, [%r76+1024];
	ld.global.nc.f32 	%f77, [%rd38+1024];
	fma.rn.f32 	%f78, %f76, %f77, %f73;
	fma.rn.f32 	%f79, %f76, %f76, %f74;
	fma.rn.f32 	%f80, %f77, %f77, %f75;
	ld.shared.f32 	%f81, [%r76+1536];
	ld.global.nc.f32 	%f82, [%rd38+1536];
	fma.rn.f32 	%f202, %f81, %f82, %f78;
	fma.rn.f32 	%f203, %f81, %f81, %f79;
	fma.rn.f32 	%f204, %f82, %f82, %f80;
	add.s32 	%r79, %r79, 1024;
	add.s32 	%r77, %r77, 8;
	add.s32 	%r76, %r76, 4096;
	add.s64 	%rd38, %rd38, 4096;
	setp.ne.s32 	%p10, %r77, 0;
	@%p10 bra 	$L__BB2_13;
$L__BB2_14:
	setp.eq.s32 	%p11, %r16, 0;
	@%p11 bra 	$L__BB2_22;
	add.s32 	%r60, %r16, -1;
	setp.lt.u32 	%p12, %r60, 3;
	@%p12 bra 	$L__BB2_17;
	shl.b32 	%r61, %r79, 2;
	mov.u32 	%r62, s;
	add.s32 	%r63, %r62, %r61;
	ld.shared.f32 	%f84, [%r63];
	cvt.u64.u32 	%rd24, %r79;
	add.s64 	%rd25, %rd24, %rd5;
	shl.b64 	%rd26, %rd25, 2;
	add.s64 	%rd27, %rd2, %rd26;
	ld.global.nc.f32 	%f85, [%rd27];
	fma.rn.f32 	%f86, %f84, %f85, %f202;
	fma.rn.f32 	%f87, %f84, %f84, %f203;
	fma.rn.f32 	%f88, %f85, %f85, %f204;
	ld.shared.f32 	%f89, [%r63+512];
	ld.global.nc.f32 	%f90, [%rd27+512];
	fma.rn.f32 	%f91, %f89, %f90, %f86;
	fma.rn.f32 	%f92, %f89, %f89, %f87;
	fma.rn.f32 	%f93, %f90, %f90, %f88;
	ld.shared.f32 	%f94, [%r63+1024];
	ld.global.nc.f32 	%f95, [%rd27+1024];
	fma.rn.f32 	%f96, %f94, %f95, %f91;
	fma.rn.f32 	%f97, %f94, %f94, %f92;
	fma.rn.f32 	%f98, %f95, %f95, %f93;
	ld.shared.f32 	%f99, [%r63+1536];
	ld.global.nc.f32 	%f100, [%rd27+1536];
	fma.rn.f32 	%f202, %f99, %f100, %f96;
	fma.rn.f32 	%f203, %f99, %f99, %f97;
	fma.rn.f32 	%f204, %f100, %f100, %f98;
	add.s32 	%r79, %r79, 512;
$L__BB2_17:
	setp.eq.s32 	%p13, %r17, 0;
	@%p13 bra 	$L__BB2_22;
	setp.eq.s32 	%p14, %r18, 0;
	@%p14 bra 	$L__BB2_20;
	shl.b32 	%r64, %r79, 2;
	mov.u32 	%r65, s;
	add.s32 	%r66, %r65, %r64;
	ld.shared.f32 	%f102, [%r66];
	cvt.u64.u32 	%rd28, %r79;
	add.s64 	%rd29, %rd28, %rd5;
	shl.b64 	%rd30, %rd29, 2;
	add.s64 	%rd31, %rd2, %rd30;
	ld.global.nc.f32 	%f103, [%rd31];
	fma.rn.f32 	%f104, %f102, %f103, %f202;
	fma.rn.f32 	%f105, %f102, %f102, %f203;
	fma.rn.f32 	%f106, %f103, %f103, %f204;
	ld.shared.f32 	%f107, [%r66+512];
	ld.global.nc.f32 	%f108, [%rd31+512];
	fma.rn.f32 	%f202, %f107, %f108, %f104;
	fma.rn.f32 	%f203, %f107, %f107, %f105;
	fma.rn.f32 	%f204, %f108, %f108, %f106;
	add.s32 	%r79, %r79, 256;
$L__BB2_20:
	setp.ne.s32 	%p15, %r19, 0;
	@%p15 bra 	$L__BB2_22;
	shl.b32 	%r67, %r79, 2;
	mov.u32 	%r68, s;
	add.s32 	%r69, %r68, %r67;
	ld.shared.f32 	%f109, [%r69];
	cvt.u64.u32 	%rd32, %r79;
	add.s64 	%rd33, %rd32, %rd5;
	shl.b64 	%rd34, %rd33, 2;
	add.s64 	%rd35, %rd2, %rd34;
	ld.global.nc.f32 	%f110, [%rd35];
	fma.rn.f32 	%f202, %f109, %f110, %f202;
	fma.rn.f32 	%f203, %f109, %f109, %f203;
	fma.rn.f32 	%f204, %f110, %f110, %f204;
$L__BB2_22:
	setp.gt.u32 	%p16, %r2, 63;
	st.shared.f32 	[%r13], %f202;
	st.shared.f32 	[%r13+512], %f203;
	st.shared.f32 	[%r13+1024], %f204;
	bar.sync 	0;
	@%p16 bra 	$L__BB2_24;
	ld.shared.f32 	%f111, [%r13+256];
	ld.shared.f32 	%f112, [%r13];
	add.f32 	%f113, %f111, %f112;
	st.shared.f32 	[%r13], %f113;
	ld.shared.f32 	%f114, [%r13+768];
	ld.shared.f32 	%f115, [%r13+512];
	add.f32 	%f116, %f114, %f115;
	st.shared.f32 	[%r13+512], %f116;
	ld.shared.f32 	%f117, [%r13+1280];
	ld.shared.f32 	%f118, [%r13+1024];
	add.f32 	%f119, %f117, %f118;
	st.shared.f32 	[%r13+1024], %f119;
$L__BB2_24:
	setp.gt.u32 	%p17, %r2, 31;
	bar.sync 	0;
	@%p17 bra 	$L__BB2_27;
	setp.ne.s32 	%p18, %r2, 0;
	ld.volatile.shared.f32 	%f120, [%r13+128];
	ld.volatile.shared.f32 	%f121, [%r13];
	add.f32 	%f122, %f120, %f121;
	st.volatile.shared.f32 	[%r13], %f122;
	ld.volatile.shared.f32 	%f123, [%r13+640];
	ld.volatile.shared.f32 	%f124, [%r13+512];
	add.f32 	%f125, %f123, %f124;
	st.volatile.shared.f32 	[%r13+512], %f125;
	ld.volatile.shared.f32 	%f126, [%r13+1152];
	ld.volatile.shared.f32 	%f127, [%r13+1024];
	add.f32 	%f128, %f126, %f127;
	st.volatile.shared.f32 	[%r13+1024], %f128;
	ld.volatile.shared.f32 	%f129, [%r13+64];
	ld.volatile.shared.f32 	%f130, [%r13];
	add.f32 	%f131, %f129, %f130;
	st.volatile.shared.f32 	[%r13], %f131;
	ld.volatile.shared.f32 	%f132, [%r13+32];
	ld.volatile.shared.f32 	%f133, [%r13];
	add.f32 	%f134, %f132, %f133;
	st.volatile.shared.f32 	[%r13], %f134;
	ld.volatile.shared.f32 	%f135, [%r13+16];
	ld.volatile.shared.f32 	%f136, [%r13];
	add.f32 	%f137, %f135, %f136;
	st.volatile.shared.f32 	[%r13], %f137;
	ld.volatile.shared.f32 	%f138, [%r13+8];
	ld.volatile.shared.f32 	%f139, [%r13];
	add.f32 	%f140, %f138, %f139;
	st.volatile.shared.f32 	[%r13], %f140;
	ld.volatile.shared.f32 	%f141, [%r13+4];
	ld.volatile.shared.f32 	%f142, [%r13];
	add.f32 	%f143, %f141, %f142;
	st.volatile.shared.f32 	[%r13], %f143;
	ld.volatile.shared.f32 	%f144, [%r13+576];
	ld.volatile.shared.f32 	%f145, [%r13+512];
	add.f32 	%f146, %f144, %f145;
	st.volatile.shared.f32 	[%r13+512], %f146;
	ld.volatile.shared.f32 	%f147, [%r13+544];
	ld.volatile.shared.f32 	%f148, [%r13+512];
	add.f32 	%f149, %f147, %f148;
	st.volatile.shared.f32 	[%r13+512], %f149;
	ld.volatile.shared.f32 	%f150, [%r13+528];
	ld.volatile.shared.f32 	%f151, [%r13+512];
	add.f32 	%f152, %f150, %f151;
	st.volatile.shared.f32 	[%r13+512], %f152;
	ld.volatile.shared.f32 	%f153, [%r13+520];
	ld.volatile.shared.f32 	%f154, [%r13+512];
	add.f32 	%f155, %f153, %f154;
	st.volatile.shared.f32 	[%r13+512], %f155;
	ld.volatile.shared.f32 	%f156, [%r13+516];
	ld.volatile.shared.f32 	%f157, [%r13+512];
	add.f32 	%f158, %f156, %f157;
	st.volatile.shared.f32 	[%r13+512], %f158;
	ld.volatile.shared.f32 	%f159, [%r13+1088];
	ld.volatile.shared.f32 	%f160, [%r13+1024];
	add.f32 	%f161, %f159, %f160;
	st.volatile.shared.f32 	[%r13+1024], %f161;
	ld.volatile.shared.f32 	%f162, [%r13+1056];
	ld.volatile.shared.f32 	%f163, [%r13+1024];
	add.f32 	%f164, %f162, %f163;
	st.volatile.shared.f32 	[%r13+1024], %f164;
	ld.volatile.shared.f32 	%f165, [%r13+1040];
	ld.volatile.shared.f32 	%f166, [%r13+1024];
	add.f32 	%f167, %f165, %f166;
	st.volatile.shared.f32 	[%r13+1024], %f167;
	ld.volatile.shared.f32 	%f168, [%r13+1032];
	ld.volatile.shared.f32 	%f169, [%r13+1024];
	add.f32 	%f170, %f168, %f169;
	st.volatile.shared.f32 	[%r13+1024], %f170;
	ld.volatile.shared.f32 	%f171, [%r13+1028];
	ld.volatile.shared.f32 	%f172, [%r13+1024];
	add.f32 	%f173, %f171, %f172;
	st.volatile.shared.f32 	[%r13+1024], %f173;
	@%p18 bra 	$L__BB2_27;
	ld.shared.f32 	%f174, [%r12+512];
	sqrt.rn.f32 	%f175, %f174;
	ld.shared.f32 	%f176, [%r12+1024];
	sqrt.rn.f32 	%f177, %f176;
	fma.rn.f32 	%f178, %f175, %f177, 0f2B8CBCCC;
	ld.shared.f32 	%f179, [%r12];
	div.rn.f32 	%f180, %f179, %f178;
	add.s32 	%r70, %r75, %r14;
	mul.wide.u32 	%rd36, %r70, 4;
	add.s64 	%rd37, %rd4, %rd36;
	st.global.f32 	[%rd37], %f180;
$L__BB2_27:
	bar.sync 	0;
	add.s32 	%r75, %r75, 1;
	setp.ne.s32 	%p19, %r75, %r35;
	@%p19 bra 	$L__BB2_10;
$L__BB2_28:
	ret;

}
	// .globl	_Z25cosine_strategy5_templateILi256EEvPKfS1_Pfiii
.visible .entry _Z25cosine_strategy5_templateILi256EEvPKfS1_Pfiii(
	.param .u64 .ptr .align 1 _Z25cosine_strategy5_templateILi256EEvPKfS1_Pfiii_param_0,
	.param .u64 .ptr .align 1 _Z25cosine_strategy5_templateILi256EEvPKfS1_Pfiii_param_1,
	.param .u64 .ptr .align 1 _Z25cosine_strategy5_templateILi256EEvPKfS1_Pfiii_param_2,
	.param .u32 _Z25cosine_strategy5_templateILi256EEvPKfS1_Pfiii_param_3,
	.param .u32 _Z25cosine_strategy5_templateILi256EEvPKfS1_Pfiii_param_4,
	.param .u32 _Z25cosine_strategy5_templateILi256EEvPKfS1_Pfiii_param_5
)
{
	.reg .pred 	%p<21>;
	.reg .b32 	%r<82>;
	.reg .b32 	%f<214>;
	.reg .b64 	%rd<39>;

	ld.param.u64 	%rd10, [_Z25cosine_strategy5_templateILi256EEvPKfS1_Pfiii_param_0];
	ld.param.u64 	%rd11, [_Z25cosine_strategy5_templateILi256EEvPKfS1_Pfiii_param_1];
	ld.param.u64 	%rd9, [_Z25cosine_strategy5_templateILi256EEvPKfS1_Pfiii_param_2];
	ld.param.u32 	%r37, [_Z25cosine_strategy5_templateILi256EEvPKfS1_Pfiii_param_3];
	ld.param.u32 	%r35, [_Z25cosine_strategy5_templateILi256EEvPKfS1_Pfiii_param_4];
	ld.param.u32 	%r36, [_Z25cosine_strategy5_templateILi256EEvPKfS1_Pfiii_param_5];
	cvta.to.global.u64 	%rd1, %rd10;
	cvta.to.global.u64 	%rd2, %rd11;
	mov.u32 	%r1, %ctaid.x;
	setp.ge.s32 	%p1, %r1, %r37;
	@%p1 bra 	$L__BB3_30;
	mul.lo.s32 	%r38, %r36, %r1;
	cvt.s64.s32 	%rd3, %r38;
	mov.u32 	%r2, %tid.x;
	setp.ge.s32 	%p2, %r2, %r36;
	@%p2 bra 	$L__BB3_8;
	not.b32 	%r39, %r2;
	add.s32 	%r3, %r36, %r39;
	and.b32  	%r40, %r3, 768;
	setp.eq.s32 	%p3, %r40, 768;
	mov.u32 	%r73, %r2;
	@%p3 bra 	$L__BB3_5;
	shr.u32 	%r42, %r3, 8;
	add.s32 	%r43, %r42, 1;
	and.b32  	%r4, %r43, 3;
	mov.b32 	%r72, 0;
	mov.u32 	%r45, s;
	mov.u32 	%r73, %r2;
$L__BB3_4:
	.pragma "nounroll";
	cvt.u64.u32 	%rd12, %r73;
	add.s64 	%rd13, %rd12, %rd3;
	shl.b64 	%rd14, %rd13, 2;
	add.s64 	%rd15, %rd1, %rd14;
	ld.global.nc.f32 	%f37, [%rd15];
	shl.b32 	%r44, %r73, 2;
	add.s32 	%r46, %r45, %r44;
	st.shared.f32 	[%r46], %f37;
	add.s32 	%r73, %r73, 256;
	add.s32 	%r72, %r72, 1;
	setp.ne.s32 	%p4, %r72, %r4;
	@%p4 bra 	$L__BB3_4;
$L__BB3_5:
	setp.lt.u32 	%p5, %r3, 768;
	@%p5 bra 	$L__BB3_8;
	mov.u32 	%r48, s;
$L__BB3_7:
	cvt.u64.u32 	%rd16, %r73;
	add.s64 	%rd17, %rd16, %rd3;
	shl.b64 	%rd18, %rd17, 2;
	add.s64 	%rd19, %rd1, %rd18;
	ld.global.nc.f32 	%f38, [%rd19];
	shl.b32 	%r47, %r73, 2;
	add.s32 	%r49, %r48, %r47;
	st.shared.f32 	[%r49], %f38;
	ld.global.nc.f32 	%f39, [%rd19+1024];
	st.shared.f32 	[%r49+1024], %f39;
	ld.global.nc.f32 	%f40, [%rd19+2048];
	st.shared.f32 	[%r49+2048], %f40;
	ld.global.nc.f32 	%f41, [%rd19+3072];
	st.shared.f32 	[%r49+3072], %f41;
	add.s32 	%r73, %r73, 1024;
	setp.lt.s32 	%p6, %r73, %r36;
	@%p6 bra 	$L__BB3_7;
$L__BB3_8:
	bar.sync 	0;
	setp.lt.s32 	%p7, %r35, 1;
	@%p7 bra 	$L__BB3_30;
	shl.b32 	%r51, %r36, 2;
	mov.u32 	%r52, s;
	add.s32 	%r12, %r52, %r51;
	shl.b32 	%r53, %r2, 2;
	add.s32 	%r13, %r12, %r53;
	mul.lo.s32 	%r14, %r35, %r1;
	not.b32 	%r54, %r2;
	add.s32 	%r15, %r36, %r54;
	shr.u32 	%r55, %r15, 8;
	add.s32 	%r56, %r55, 1;
	and.b32  	%r16, %r56, 7;
	and.b32  	%r17, %r56, 3;
	and.b32  	%r18, %r15, 768;
	and.b32  	%r19, %r15, 256;
	and.b32  	%r57, %r56, 33554424;
	neg.s32 	%r20, %r57;
	add.s32 	%r58, %r53, %r52;
	add.s32 	%r21, %r58, 4096;
	cvta.to.global.u64 	%rd4, %rd9;
	mov.b32 	%r75, 0;
	cvt.u64.u32 	%rd20, %r2;
$L__BB3_10:
	setp.ge.s32 	%p8, %r2, %r36;
	mul.lo.s32 	%r59, %r75, %r36;
	cvt.s64.s32 	%rd5, %r59;
	mov.f32 	%f211, 0f00000000;
	mov.f32 	%f212, %f211;
	mov.f32 	%f213, %f211;
	@%p8 bra 	$L__BB3_22;
	setp.lt.u32 	%p9, %r15, 1792;
	mov.f32 	%f213, 0f00000000;
	mov.u32 	%r79, %r2;
	mov.f32 	%f212, %f213;
	mov.f32 	%f211, %f213;
	@%p9 bra 	$L__BB3_14;
	add.s64 	%rd21, %rd20, %rd5;
	shl.b64 	%rd22, %rd21, 2;
	add.s64 	%rd23, %rd2, %rd22;
	add.s64 	%rd38, %rd23, 4096;
	mov.f32 	%f213, 0f00000000;
	mov.u32 	%r76, %r21;
	mov.u32 	%r77, %r20;
	mov.u32 	%r79, %r2;
$L__BB3_13:
	.pragma "nounroll";
	ld.shared.f32 	%f46, [%r76+-4096];
	ld.global.nc.f32 	%f47, [%rd38+-4096];
	fma.rn.f32 	%f48, %f46, %f47, %f211;
	fma.rn.f32 	%f49, %f46, %f46, %f212;
	fma.rn.f32 	%f50, %f47, %f47, %f213;
	ld.shared.f32 	%f51, [%r76+-3072];
	ld.global.nc.f32 	%f52, [%rd38+-3072];
	fma.rn.f32 	%f53, %f51, %f52, %f48;
	fma.rn.f32 	%f54, %f51, %f51, %f49;
	fma.rn.f32 	%f55, %f52, %f52, %f50;
	ld.shared.f32 	%f56, [%r76+-2048];
	ld.global.nc.f32 	%f57, [%rd38+-2048];
	fma.rn.f32 	%f58, %f56, %f57, %f53;
	fma.rn.f32 	%f59, %f56, %f56, %f54;
	fma.rn.f32 	%f60, %f57, %f57, %f55;
	ld.shared.f32 	%f61, [%r76+-1024];
	ld.global.nc.f32 	%f62, [%rd38+-1024];
	fma.rn.f32 	%f63, %f61, %f62, %f58;
	fma.rn.f32 	%f64, %f61, %f61, %f59;
	fma.rn.f32 	%f65, %f62, %f62, %f60;
	ld.shared.f32 	%f66, [%r76];
	ld.global.nc.f32 	%f67, [%rd38];
	fma.rn.f32 	%f68, %f66, %f67, %f63;
	fma.rn.f32 	%f69, %f66, %f66, %f64;
	fma.rn.f32 	%f70, %f67, %f67, %f65;
	ld.shared.f32 	%f71, [%r76+1024];
	ld.global.nc.f32 	%f72, [%rd38+1024];
	fma.rn.f32 	%f73, %f71, %f72, %f68;
	fma.rn.f32 	%f74, %f71, %f71, %f69;
	fma.rn.f32 	%f75, %f72, %f72, %f70;
	ld.shared.f32 	%f76, [%r76+2048];
	ld.global.nc.f32 	%f77, [%rd38+2048];
	fma.rn.f32 	%f78, %f76, %f77, %f73;
	fma.rn.f32 	%f79, %f76, %f76, %f74;
	fma.rn.f32 	%f80, %f77, %f77, %f75;
	ld.shared.f32 	%f81, [%r76+3072];
	ld.global.nc.f32 	%f82, [%rd38+3072];
	fma.rn.f32 	%f211, %f81, %f82, %f78;
	fma.rn.f32 	%f212, %f81, %f81, %f79;
	fma.rn.f32 	%f213, %f82, %f82, %f80;
	add.s32 	%r79, %r79, 2048;
	add.s32 	%r77, %r77, 8;
	add.s32 	%r76, %r76, 8192;
	add.s64 	%rd38, %rd38, 8192;
	setp.ne.s32 	%p10, %r77, 0;
	@%p10 bra 	$L__BB3_13;
$L__BB3_14:
	setp.eq.s32 	%p11, %r16, 0;
	@%p11 bra 	$L__BB3_22;
	add.s32 	%r60, %r16, -1;
	setp.lt.u32 	%p12, %r60, 3;
	@%p12 bra 	$L__BB3_17;
	shl.b32 	%r61, %r79, 2;
	mov.u32 	%r62, s;
	add.s32 	%r63, %r62, %r61;
	ld.shared.f32 	%f84, [%r63];
	cvt.u64.u32 	%rd24, %r79;
	add.s64 	%rd25, %rd24, %rd5;
	shl.b64 	%rd26, %rd25, 2;
	add.s64 	%rd27, %rd2, %rd26;
	ld.global.nc.f32 	%f85, [%rd27];
	fma.rn.f32 	%f86, %f84, %f85, %f211;
	fma.rn.f32 	%f87, %f84, %f84, %f212;
	fma.rn.f32 	%f88, %f85, %f85, %f213;
	ld.shared.f32 	%f89, [%r63+1024];
	ld.global.nc.f32 	%f90, [%rd27+1024];
	fma.rn.f32 	%f91, %f89, %f90, %f86;
	fma.rn.f32 	%f92, %f89, %f89, %f87;
	fma.rn.f32 	%f93, %f90, %f90, %f88;
	ld.shared.f32 	%f94, [%r63+2048];
	ld.global.nc.f32 	%f95, [%rd27+2048];
	fma.rn.f32 	%f96, %f94, %f95, %f91;
	fma.rn.f32 	%f97, %f94, %f94, %f92;
	fma.rn.f32 	%f98, %f95, %f95, %f93;
	ld.shared.f32 	%f99, [%r63+3072];
	ld.global.nc.f32 	%f100, [%rd27+3072];
	fma.rn.f32 	%f211, %f99, %f100, %f96;
	fma.rn.f32 	%f212, %f99, %f99, %f97;
	fma.rn.f32 	%f213, %f100, %f100, %f98;
	add.s32 	%r79, %r79, 1024;
$L__BB3_17:
	setp.eq.s32 	%p13, %r17, 0;
	@%p13 bra 	$L__BB3_22;
	setp.eq.s32 	%p14, %r18, 0;
	@%p14 bra 	$L__BB3_20;
	shl.b32 	%r64, %r79, 2;
	mov.u32 	%r65, s;
	add.s32 	%r66, %r65, %r64;
	ld.shared.f32 	%f102, [%r66];
	cvt.u64.u32 	%rd28, %r79;
	add.s64 	%rd29, %rd28, %rd5;
	shl.b64 	%rd30, %rd29, 2;
	add.s64 	%rd31, %rd2, %rd30;
	ld.global.nc.f32 	%f103, [%rd31];
	fma.rn.f32 	%f104, %f102, %f103, %f211;
	fma.rn.f32 	%f105, %f102, %f102, %f212;
	fma.rn.f32 	%f106, %f103, %f103, %f213;
	ld.shared.f32 	%f107, [%r66+1024];
	ld.global.nc.f32 	%f108, [%rd31+1024];
	fma.rn.f32 	%f211, %f107, %f108, %f104;
	fma.rn.f32 	%f212, %f107, %f107, %f105;
	fma.rn.f32 	%f213, %f108, %f108, %f106;
	add.s32 	%r79, %r79, 512;
$L__BB3_20:
	setp.ne.s32 	%p15, %r19, 0;
	@%p15 bra 	$L__BB3_22;
	shl.b32 	%r67, %r79, 2;
	mov.u32 	%r68, s;
	add.s32 	%r69, %r68, %r67;
	ld.shared.f32 	%f109, [%r69];
	cvt.u64.u32 	%rd32, %r79;
	add.s64 	%rd33, %rd32, %rd5;
	shl.b64 	%rd34, %rd33, 2;
	add.s64 	%rd35, %rd2, %rd34;
	ld.global.nc.f32 	%f110, [%rd35];
	fma.rn.f32 	%f211, %f109, %f110, %f211;
	fma.rn.f32 	%f212, %f109, %f109, %f212;
	fma.rn.f32 	%f213, %f110, %f110, %f213;
$L__BB3_22:
	setp.gt.u32 	%p16, %r2, 127;
	st.shared.f32 	[%r13], %f211;
	st.shared.f32 	[%r13+1024], %f212;
	st.shared.f32 	[%r13+2048], %f213;
	bar.sync 	0;
	@%p16 bra 	$L__BB3_24;
	ld.shared.f32 	%f111, [%r13+512];
	ld.shared.f32 	%f112, [%r13];
	add.f32 	%f113, %f111, %f112;
	st.shared.f32 	[%r13], %f113;
	ld.shared.f32 	%f114, [%r13+1536];
	ld.shared.f32 	%f115, [%r13+1024];
	add.f32 	%f116, %f114, %f115;
	st.shared.f32 	[%r13+1024], %f116;
	ld.shared.f32 	%f117, [%r13+2560];
	ld.shared.f32 	%f118, [%r13+2048];
	add.f32 	%f119, %f117, %f118;
	st.shared.f32 	[%r13+2048], %f119;
$L__BB3_24:
	setp.gt.u32 	%p17, %r2, 63;
	bar.sync 	0;
	@%p17 bra 	$L__BB3_26;
	ld.shared.f32 	%f120, [%r13+256];
	ld.shared.f32 	%f121, [%r13];
	add.f32 	%f122, %f120, %f121;
	st.shared.f32 	[%r13], %f122;
	ld.shared.f32 	%f123, [%r13+1280];
	ld.shared.f32 	%f124, [%r13+1024];
	add.f32 	%f125, %f123, %f124;
	st.shared.f32 	[%r13+1024], %f125;
	ld.shared.f32 	%f126, [%r13+2304];
	ld.shared.f32 	%f127, [%r13+2048];
	add.f32 	%f128, %f126, %f127;
	st.shared.f32 	[%r13+2048], %f128;
$L__BB3_26:
	setp.gt.u32 	%p18, %r2, 31;
	bar.sync 	0;
	@%p18 bra 	$L__BB3_29;
	setp.ne.s32 	%p19, %r2, 0;
	ld.volatile.shared.f32 	%f129, [%r13+128];
	ld.volatile.shared.f32 	%f130, [%r13];
	add.f32 	%f131, %f129, %f130;
	st.volatile.shared.f32 	[%r13], %f131;
	ld.volatile.shared.f32 	%f132, [%r13+1152];
	ld.volatile.shared.f32 	%f133, [%r13+1024];
	add.f32 	%f134, %f132, %f133;
	st.volatile.shared.f32 	[%r13+1024], %f134;
	ld.volatile.shared.f32 	%f135, [%r13+2176];
	ld.volatile.shared.f32 	%f136, [%r13+2048];
	add.f32 	%f137, %f135, %f136;
	st.volatile.shared.f32 	[%r13+2048], %f137;
	ld.volatile.shared.f32 	%f138, [%r13+64];
	ld.volatile.shared.f32 	%f139, [%r13];
	add.f32 	%f140, %f138, %f139;
	st.volatile.shared.f32 	[%r13], %f140;
	ld.volatile.shared.f32 	%f141, [%r13+32];
	ld.volatile.shared.f32 	%f142, [%r13];
	add.f32 	%f143, %f141, %f142;
	st.volatile.shared.f32 	[%r13], %f143;
	ld.volatile.shared.f32 	%f144, [%r13+16];
	ld.volatile.shared.f32 	%f145, [%r13];
	add.f32 	%f146, %f144, %f145;
	st.volatile.shared.f32 	[%r13], %f146;
	ld.volatile.shared.f32 	%f147, [%r13+8];
	ld.volatile.shared.f32 	%f148, [%r13];
	add.f32 	%f149, %f147, %f148;
	st.volatile.shared.f32 	[%r13], %f149;
	ld.volatile.shared.f32 	%f150, [%r13+4];
	ld.volatile.shared.f32 	%f151, [%r13];
	add.f32 	%f152, %f150, %f151;
	st.volatile.shared.f32 	[%r13], %f152;
	ld.volatile.shared.f32 	%f153, [%r13+1088];
	ld.volatile.shared.f32 	%f154, [%r13+1024];
	add.f32 	%f155, %f153, %f154;
	st.volatile.shared.f32 	[%r13+1024], %f155;
	ld.volatile.shared.f32 	%f156, [%r13+1056];
	ld.volatile.shared.f32 	%f157, [%r13+1024];
	add.f32 	%f158, %f156, %f157;
	st.volatile.shared.f32 	[%r13+1024], %f158;
	ld.volatile.shared.f32 	%f159, [%r13+1040];
	ld.volatile.shared.f32 	%f160, [%r13+1024];
	add.f32 	%f161, %f159, %f160;
	st.volatile.shared.f32 	[%r13+1024], %f161;
	ld.volatile.shared.f32 	%f162, [%r13+1032];
	ld.volatile.shared.f32 	%f163, [%r13+1024];
	add.f32 	%f164, %f162, %f163;
	st.volatile.shared.f32 	[%r13+1024], %f164;
	ld.volatile.shared.f32 	%f165, [%r13+1028];
	ld.volatile.shared.f32 	%f166, [%r13+1024];
	add.f32 	%f167, %f165, %f166;
	st.volatile.shared.f32 	[%r13+1024], %f167;
	ld.volatile.shared.f32 	%f168, [%r13+2112];
	ld.volatile.shared.f32 	%f169, [%r13+2048];
	add.f32 	%f170, %f168, %f169;
	st.volatile.shared.f32 	[%r13+2048], %f170;
	ld.volatile.shared.f32 	%f171, [%r13+2080];
	ld.volatile.shared.f32 	%f172, [%r13+2048];
	add.f32 	%f173, %f171, %f172;
	st.volatile.shared.f32 	[%r13+2048], %f173;
	ld.volatile.shared.f32 	%f174, [%r13+2064];
	ld.volatile.shared.f32 	%f175, [%r13+2048];
	add.f32 	%f176, %f174, %f175;
	st.volatile.shared.f32 	[%r13+2048], %f176;
	ld.volatile.shared.f32 	%f177, [%r13+2056];
	ld.volatile.shared.f32 	%f178, [%r13+2048];
	add.f32 	%f179, %f177, %f178;
	st.volatile.shared.f32 	[%r13+2048], %f179;
	ld.volatile.shared.f32 	%f180, [%r13+2052];
	ld.volatile.shared.f32 	%f181, [%r13+2048];
	add.f32 	%f182, %f180, %f181;
	st.volatile.shared.f32 	[%r13+2048], %f182;
	@%p19 bra 	$L__BB3_29;
	ld.shared.f32 	%f183, [%r12+1024];
	sqrt.rn.f32 	%f184, %f183;
	ld.shared.f32 	%f185, [%r12+2048];
	sqrt.rn.f32 	%f186, %f185;
	fma.rn.f32 	%f187, %f184, %f186, 0f2B8CBCCC;
	ld.shared.f32 	%f188, [%r12];
	div.rn.f32 	%f189, %f188, %f187;
	add.s32 	%r70, %r75, %r14;
	mul.wide.u32 	%rd36, %r70, 4;
	add.s64 	%rd37, %rd4, %rd36;
	st.global.f32 	[%rd37], %f189;
$L__BB3_29:
	bar.sync 	0;
	add.s32 	%r75, %r75, 1;
	setp.ne.s32 	%p20, %r75, %r35;
	@%p20 bra 	$L__BB3_10;
$L__BB3_30:
	ret;

}
	// .globl	_Z25cosine_strategy5_templateILi512EEvPKfS1_Pfiii
.visible .entry _Z25cosine_strategy5_templateILi512EEvPKfS1_Pfiii(
	.param .u64 .ptr .align 1 _Z25cosine_strategy5_templateILi512EEvPKfS1_Pfiii_param_0,
	.param .u64 .ptr .align 1 _Z25cosine_strategy5_templateILi512EEvPKfS1_Pfiii_param_1,
	.param .u64 .ptr .align 1 _Z25cosine_strategy5_templateILi512EEvPKfS1_Pfiii_param_2,
	.param .u32 _Z25cosine_strategy5_templateILi512EEvPKfS1_Pfiii_param_3,
	.param .u32 _Z25cosine_strategy5_templateILi512EEvPKfS1_Pfiii_param_4,
	.param .u32 _Z25cosine_strategy5_templateILi512EEvPKfS1_Pfiii_param_5
)
{
	.reg .pred 	%p<22>;
	.reg .b32 	%r<82>;
	.reg .b32 	%f<223>;
	.reg .b64 	%rd<39>;

	ld.param.u64 	%rd10, [_Z25cosine_strategy5_templateILi512EEvPKfS1_Pfiii_param_0];
	ld.param.u64 	%rd11, [_Z25cosine_strategy5_templateILi512EEvPKfS1_Pfiii_param_1];
	ld.param.u64 	%rd9, [_Z25cosine_strategy5_templateILi512EEvPKfS1_Pfiii_param_2];
	ld.param.u32 	%r37, [_Z25cosine_strategy5_templateILi512EEvPKfS1_Pfiii_param_3];
	ld.param.u32 	%r35, [_Z25cosine_strategy5_templateILi512EEvPKfS1_Pfiii_param_4];
	ld.param.u32 	%r36, [_Z25cosine_strategy5_templateILi512EEvPKfS1_Pfiii_param_5];
	cvta.to.global.u64 	%rd1, %rd10;
	cvta.to.global.u64 	%rd2, %rd11;
	mov.u32 	%r1, %ctaid.x;
	setp.ge.s32 	%p1, %r1, %r37;
	@%p1 bra 	$L__BB4_32;
	mul.lo.s32 	%r38, %r36, %r1;
	cvt.s64.s32 	%rd3, %r38;
	mov.u32 	%r2, %tid.x;
	setp.ge.s32 	%p2, %r2, %r36;
	@%p2 bra 	$L__BB4_8;
	not.b32 	%r39, %r2;
	add.s32 	%r3, %r36, %r39;
	and.b32  	%r40, %r3, 1536;
	setp.eq.s32 	%p3, %r40, 1536;
	mov.u32 	%r73, %r2;
	@%p3 bra 	$L__BB4_5;
	shr.u32 	%r42, %r3, 9;
	add.s32 	%r43, %r42, 1;
	and.b32  	%r4, %r43, 3;
	mov.b32 	%r72, 0;
	mov.u32 	%r45, s;
	mov.u32 	%r73, %r2;
$L__BB4_4:
	.pragma "nounroll";
	cvt.u64.u32 	%rd12, %r73;
	add.s64 	%rd13, %rd12, %rd3;
	shl.b64 	%rd14, %rd13, 2;
	add.s64 	%rd15, %rd1, %rd14;
	ld.global.nc.f32 	%f37, [%rd15];
	shl.b32 	%r44, %r73, 2;
	add.s32 	%r46, %r45, %r44;
	st.shared.f32 	[%r46], %f37;
	add.s32 	%r73, %r73, 512;
	add.s32 	%r72, %r72, 1;
	setp.ne.s32 	%p4, %r72, %r4;
	@%p4 bra 	$L__BB4_4;
$L__BB4_5:
	setp.lt.u32 	%p5, %r3, 1536;
	@%p5 bra 	$L__BB4_8;
	mov.u32 	%r48, s;
$L__BB4_7:
	cvt.u64.u32 	%rd16, %r73;
	add.s64 	%rd17, %rd16, %rd3;
	shl.b64 	%rd18, %rd17, 2;
	add.s64 	%rd19, %rd1, %rd18;
	ld.global.nc.f32 	%f38, [%rd19];
	shl.b32 	%r47, %r73, 2;
	add.s32 	%r49, %r48, %r47;
	st.shared.f32 	[%r49], %f38;
	ld.global.nc.f32 	%f39, [%rd19+2048];
	st.shared.f32 	[%r49+2048], %f39;
	ld.global.nc.f32 	%f40, [%rd19+4096];
	st.shared.f32 	[%r49+4096], %f40;
	ld.global.nc.f32 	%f41, [%rd19+6144];
	st.shared.f32 	[%r49+6144], %f41;
	add.s32 	%r73, %r73, 2048;
	setp.lt.s32 	%p6, %r73, %r36;
	@%p6 bra 	$L__BB4_7;
$L__BB4_8:
	bar.sync 	0;
	setp.lt.s32 	%p7, %r35, 1;
	@%p7 bra 	$L__BB4_32;
	shl.b32 	%r51, %r36, 2;
	mov.u32 	%r52, s;
	add.s32 	%r12, %r52, %r51;
	shl.b32 	%r53, %r2, 2;
	add.s32 	%r13, %r12, %r53;
	mul.lo.s32 	%r14, %r35, %r1;
	not.b32 	%r54, %r2;
	add.s32 	%r15, %r36, %r54;
	shr.u32 	%r55, %r15, 9;
	add.s32 	%r56, %r55, 1;
	and.b32  	%r16, %r56, 7;
	and.b32  	%r17, %r56, 3;
	and.b32  	%r18, %r15, 1536;
	and.b32  	%r19, %r15, 512;
	and.b32  	%r57, %r56, 16777208;
	neg.s32 	%r20, %r57;
	add.s32 	%r58, %r53, %r52;
	add.s32 	%r21, %r58, 8192;
	cvta.to.global.u64 	%rd4, %rd9;
	mov.b32 	%r75, 0;
	cvt.u64.u32 	%rd20, %r2;
$L__BB4_10:
	setp.ge.s32 	%p8, %r2, %r36;
	mul.lo.s32 	%r59, %r75, %r36;
	cvt.s64.s32 	%rd5, %r59;
	mov.f32 	%f220, 0f00000000;
	mov.f32 	%f221, %f220;
	mov.f32 	%f222, %f220;
	@%p8 bra 	$L__BB4_22;
	setp.lt.u32 	%p9, %r15, 3584;
	mov.f32 	%f222, 0f00000000;
	mov.u32 	%r79, %r2;
	mov.f32 	%f221, %f222;
	mov.f32 	%f220, %f222;
	@%p9 bra 	$L__BB4_14;
	add.s64 	%rd21, %rd20, %rd5;
	shl.b64 	%rd22, %rd21, 2;
	add.s64 	%rd23, %rd2, %rd22;
	add.s64 	%rd38, %rd23, 8192;
	mov.f32 	%f222, 0f00000000;
	mov.u32 	%r76, %r21;
	mov.u32 	%r77, %r20;
	mov.u32 	%r79, %r2;
$L__BB4_13:
	.pragma "nounroll";
	ld.shared.f32 	%f46, [%r76+-8192];
	ld.global.nc.f32 	%f47, [%rd38+-8192];
	fma.rn.f32 	%f48, %f46, %f47, %f220;
	fma.rn.f32 	%f49, %f46, %f46, %f221;
	fma.rn.f32 	%f50, %f47, %f47, %f222;
	ld.shared.f32 	%f51, [%r76+-6144];
	ld.global.nc.f32 	%f52, [%rd38+-6144];
	fma.rn.f32 	%f53, %f51, %f52, %f48;
	fma.rn.f32 	%f54, %f51, %f51, %f49;
	fma.rn.f32 	%f55, %f52, %f52, %f50;
	ld.shared.f32 	%f56, [%r76+-4096];
	ld.global.nc.f32 	%f57, [%rd38+-4096];
	fma.rn.f32 	%f58, %f56, %f57, %f53;
	fma.rn.f32 	%f59, %f56, %f56, %f54;
	fma.rn.f32 	%f60, %f57, %f57, %f55;
	ld.shared.f32 	%f61, [%r76+-2048];
	ld.global.nc.f32 	%f62, [%rd38+-2048];
	fma.rn.f32 	%f63, %f61, %f62, %f58;
	fma.rn.f32 	%f64, %f61, %f61, %f59;
	fma.rn.f32 	%f65, %f62, %f62, %f60;
	ld.shared.f32 	%f66, [%r76];
	ld.global.nc.f32 	%f67, [%rd38];
	fma.rn.f32 	%f68, %f66, %f67, %f63;
	fma.rn.f32 	%f69, %f66, %f66, %f64;
	fma.rn.f32 	%f70, %f67, %f67, %f65;
	ld.shared.f32 	%f71, [%r76+2048];
	ld.global.nc.f32 	%f72, [%rd38+2048];
	fma.rn.f32 	%f73, %f71, %f72, %f68;
	fma.rn.f32 	%f74, %f71, %f71, %f69;
	fma.rn.f32 	%f75, %f72, %f72, %f70;
	ld.shared.f32 	%f76, [%r76+4096];
	ld.global.nc.f32 	%f77, [%rd38+4096];
	fma.rn.f32 	%f78, %f76, %f77, %f73;
	fma.rn.f32 	%f79, %f76, %f76, %f74;
	fma.rn.f32 	%f80, %f77, %f77, %f75;
	ld.shared.f32 	%f81, [%r76+6144];
	ld.global.nc.f32 	%f82, [%rd38+6144];
	fma.rn.f32 	%f220, %f81, %f82, %f78;
	fma.rn.f32 	%f221, %f81, %f81, %f79;
	fma.rn.f32 	%f222, %f82, %f82, %f80;
	add.s32 	%r79, %r79, 4096;
	add.s32 	%r77, %r77, 8;
	add.s32 	%r76, %r76, 16384;
	add.s64 	%rd38, %rd38, 16384;
	setp.ne.s32 	%p10, %r77, 0;
	@%p10 bra 	$L__BB4_13;
$L__BB4_14:
	setp.eq.s32 	%p11, %r16, 0;
	@%p11 bra 	$L__BB4_22;
	add.s32 	%r60, %r16, -1;
	setp.lt.u32 	%p12, %r60, 3;
	@%p12 bra 	$L__BB4_17;
	shl.b32 	%r61, %r79, 2;
	mov.u32 	%r62, s;
	add.s32 	%r63, %r62, %r61;
	ld.shared.f32 	%f84, [%r63];
	cvt.u64.u32 	%rd24, %r79;
	add.s64 	%rd25, %rd24, %rd5;
	shl.b64 	%rd26, %rd25, 2;
	add.s64 	%rd27, %rd2, %rd26;
	ld.global.nc.f32 	%f85, [%rd27];
	fma.rn.f32 	%f86, %f84, %f85, %f220;
	fma.rn.f32 	%f87, %f84, %f84, %f221;
	fma.rn.f32 	%f88, %f85, %f85, %f222;
	ld.shared.f32 	%f89, [%r63+2048];
	ld.global.nc.f32 	%f90, [%rd27+2048];
	fma.rn.f32 	%f91, %f89, %f90, %f86;
	fma.rn.f32 	%f92, %f89, %f89, %f87;
	fma.rn.f32 	%f93, %f90, %f90, %f88;
	ld.shared.f32 	%f94, [%r63+4096];
	ld.global.nc.f32 	%f95, [%rd27+4096];
	fma.rn.f32 	%f96, %f94, %f95, %f91;
	fma.rn.f32 	%f97, %f94, %f94, %f92;
	fma.rn.f32 	%f98, %f95, %f95, %f93;
	ld.shared.f32 	%f99, [%r63+6144];
	ld.global.nc.f32 	%f100, [%rd27+6144];
	fma.rn.f32 	%f220, %f99, %f100, %f96;
	fma.rn.f32 	%f221, %f99, %f99, %f97;
	fma.rn.f32 	%f222, %f100, %f100, %f98;
	add.s32 	%r79, %r79, 2048;
$L__BB4_17:
	setp.eq.s32 	%p13, %r17, 0;
	@%p13 bra 	$L__BB4_22;
	setp.eq.s32 	%p14, %r18, 0;
	@%p14 bra 	$L__BB4_20;
	shl.b32 	%r64, %r79, 2;
	mov.u32 	%r65, s;
	add.s32 	%r66, %r65, %r64;
	ld.shared.f32 	%f102, [%r66];
	cvt.u64.u32 	%rd28, %r79;
	add.s64 	%rd29, %rd28, %rd5;
	shl.b64 	%rd30, %rd29, 2;
	add.s64 	%rd31, %rd2, %rd30;
	ld.global.nc.f32 	%f103, [%rd31];
	fma.rn.f32 	%f104, %f102, %f103, %f220;
	fma.rn.f32 	%f105, %f102, %f102, %f221;
	fma.rn.f32 	%f106, %f103, %f103, %f222;
	ld.shared.f32 	%f107, [%r66+2048];
	ld.global.nc.f32 	%f108, [%rd31+2048];
	fma.rn.f32 	%f220, %f107, %f108, %f104;
	fma.rn.f32 	%f221, %f107, %f107, %f105;
	fma.rn.f32 	%f222, %f108, %f108, %f106;
	add.s32 	%r79, %r79, 1024;
$L__BB4_20:
	setp.ne.s32 	%p15, %r19, 0;
	@%p15 bra 	$L__BB4_22;
	shl.b32 	%r67, %r79, 2;
	mov.u32 	%r68, s;
	add.s32 	%r69, %r68, %r67;
	ld.shared.f32 	%f109, [%r69];
	cvt.u64.u32 	%rd32, %r79;
	add.s64 	%rd33, %rd32, %rd5;
	shl.b64 	%rd34, %rd33, 2;
	add.s64 	%rd35, %rd2, %rd34;
	ld.global.nc.f32 	%f110, [%rd35];
	fma.rn.f32 	%f220, %f109, %f110, %f220;
	fma.rn.f32 	%f221, %f109, %f109, %f221;
	fma.rn.f32 	%f222, %f110, %f110, %f222;
$L__BB4_22:
	setp.gt.u32 	%p16, %r2, 255;
	st.shared.f32 	[%r13], %f220;
	st.shared.f32 	[%r13+2048], %f221;
	st.shared.f32 	[%r13+4096], %f222;
	bar.sync 	0;
	@%p16 bra 	$L__BB4_24;
	ld.shared.f32 	%f111, [%r13+1024];
	ld.shared.f32 	%f112, [%r13];
	add.f32 	%f113, %f111, %f112;
	st.shared.f32 	[%r13], %f113;
	ld.shared.f32 	%f114, [%r13+3072];
	ld.shared.f32 	%f115, [%r13+2048];
	add.f32 	%f116, %f114, %f115;
	st.shared.f32 	[%r13+2048], %f116;
	ld.shared.f32 	%f117, [%r13+5120];
	ld.shared.f32 	%f118, [%r13+4096];
	add.f32 	%f119, %f117, %f118;
	st.shared.f32 	[%r13+4096], %f119;
$L__BB4_24:
	setp.gt.u32 	%p17, %r2, 127;
	bar.sync 	0;
	@%p17 bra 	$L__BB4_26;
	ld.shared.f32 	%f120, [%r13+512];
	ld.shared.f32 	%f121, [%r13];
	add.f32 	%f122, %f120, %f121;
	st.shared.f32 	[%r13], %f122;
	ld.shared.f32 	%f123, [%r13+2560];
	ld.shared.f32 	%f124, [%r13+2048];
	add.f32 	%f125, %f123, %f124;
	st.shared.f32 	[%r13+2048], %f125;
	ld.shared.f32 	%f126, [%r13+4608];
	ld.shared.f32 	%f127, [%r13+4096];
	add.f32 	%f128, %f126, %f127;
	st.shared.f32 	[%r13+4096], %f128;
$L__BB4_26:
	setp.gt.u32 	%p18, %r2, 63;
	bar.sync 	0;
	@%p18 bra 	$L__BB4_28;
	ld.shared.f32 	%f129, [%r13+256];
	ld.shared.f32 	%f130, [%r13];
	add.f32 	%f131, %f129, %f130;
	st.shared.f32 	[%r13], %f131;
	ld.shared.f32 	%f132, [%r13+2304];
	ld.shared.f32 	%f133, [%r13+2048];
	add.f32 	%f134, %f132, %f133;
	st.shared.f32 	[%r13+2048], %f134;
	ld.shared.f32 	%f135, [%r13+4352];
	ld.shared.f32 	%f136, [%r13+4096];
	add.f32 	%f137, %f135, %f136;
	st.shared.f32 	[%r13+4096], %f137;
$L__BB4_28:
	setp.gt.u32 	%p19, %r2, 31;
	bar.sync 	0;
	@%p19 bra 	$L__BB4_31;
	setp.ne.s32 	%p20, %r2, 0;
	ld.volatile.shared.f32 	%f138, [%r13+128];
	ld.volatile.shared.f32 	%f139, [%r13];
	add.f32 	%f140, %f138, %f139;
	st.volatile.shared.f32 	[%r13], %f140;
	ld.volatile.shared.f32 	%f141, [%r13+2176];
	ld.volatile.shared.f32 	%f142, [%r13+2048];
	add.f32 	%f143, %f141, %f142;
	st.volatile.shared.f32 	[%r13+2048], %f143;
	ld.volatile.shared.f32 	%f144, [%r13+4224];
	ld.volatile.shared.f32 	%f145, [%r13+4096];
	add.f32 	%f146, %f144, %f145;
	st.volatile.shared.f32 	[%r13+4096], %f146;
	ld.volatile.shared.f32 	%f147, [%r13+64];
	ld.volatile.shared.f32 	%f148, [%r13];
	add.f32 	%f149, %f147, %f148;
	st.volatile.shared.f32 	[%r13], %f149;
	ld.volatile.shared.f32 	%f150, [%r13+32];
	ld.volatile.shared.f32 	%f151, [%r13];
	add.f32 	%f152, %f150, %f151;
	st.volatile.shared.f32 	[%r13], %f152;
	ld.volatile.shared.f32 	%f153, [%r13+16];
	ld.volatile.shared.f32 	%f154, [%r13];
	add.f32 	%f155, %f153, %f154;
	st.volatile.shared.f32 	[%r13], %f155;
	ld.volatile.shared.f32 	%f156, [%r13+8];
	ld.volatile.shared.f32 	%f157, [%r13];
	add.f32 	%f158, %f156, %f157;
	st.volatile.shared.f32 	[%r13], %f158;
	ld.volatile.shared.f32 	%f159, [%r13+4];
	ld.volatile.shared.f32 	%f160, [%r13];
	add.f32 	%f161, %f159, %f160;
	st.volatile.shared.f32 	[%r13], %f161;
	ld.volatile.shared.f32 	%f162, [%r13+2112];
	ld.volatile.shared.f32 	%f163, [%r13+2048];
	add.f32 	%f164, %f162, %f163;
	st.volatile.shared.f32 	[%r13+2048], %f164;
	ld.volatile.shared.f32 	%f165, [%r13+2080];
	ld.volatile.shared.f32 	%f166, [%r13+2048];
	add.f32 	%f167, %f165, %f166;
	st.volatile.shared.f32 	[%r13+2048], %f167;
	ld.volatile.shared.f32 	%f168, [%r13+2064];
	ld.volatile.shared.f32 	%f169, [%r13+2048];
	add.f32 	%f170, %f168, %f169;
	st.volatile.shared.f32 	[%r13+2048], %f170;
	ld.volatile.shared.f32 	%f171, [%r13+2056];
	ld.volatile.shared.f32 	%f172, [%r13+2048];
	add.f32 	%f173, %f171, %f172;
	st.volatile.shared.f32 	[%r13+2048], %f173;
	ld.volatile.shared.f32 	%f174, [%r13+2052];
	ld.volatile.shared.f32 	%f175, [%r13+2048];
	add.f32 	%f176, %f174, %f175;
	st.volatile.shared.f32 	[%r13+2048], %f176;
	ld.volatile.shared.f32 	%f177, [%r13+4160];
	ld.volatile.shared.f32 	%f178, [%r13+4096];
	add.f32 	%f179, %f177, %f178;
	st.volatile.shared.f32 	[%r13+4096], %f179;
	ld.volatile.shared.f32 	%f180, [%r13+4128];
	ld.volatile.shared.f32 	%f181, [%r13+4096];
	add.f32 	%f182, %f180, %f181;
	st.volatile.shared.f32 	[%r13+4096], %f182;
	ld.volatile.shared.f32 	%f183, [%r13+4112];
	ld.volatile.shared.f32 	%f184, [%r13+4096];
	add.f32 	%f185, %f183, %f184;
	st.volatile.shared.f32 	[%r13+4096], %f185;
	ld.volatile.shared.f32 	%f186, [%r13+4104];
	ld.volatile.shared.f32 	%f187, [%r13+4096];
	add.f32 	%f188, %f186, %f187;
	st.volatile.shared.f32 	[%r13+4096], %f188;
	ld.volatile.shared.f32 	%f189, [%r13+4100];
	ld.volatile.shared.f32 	%f190, [%r13+4096];
	add.f32 	%f191, %f189, %f190;
	st.volatile.shared.f32 	[%r13+4096], %f191;
	@%p20 bra 	$L__BB4_31;
	ld.shared.f32 	%f192, [%r12+2048];
	sqrt.rn.f32 	%f193, %f192;
	ld.shared.f32 	%f194, [%r12+4096];
	sqrt.rn.f32 	%f195, %f194;
	fma.rn.f32 	%f196, %f193, %f195, 0f2B8CBCCC;
	ld.shared.f32 	%f197, [%r12];
	div.rn.f32 	%f198, %f197, %f196;
	add.s32 	%r70, %r75, %r14;
	mul.wide.u32 	%rd36, %r70, 4;
	add.s64 	%rd37, %rd4, %rd36;
	st.global.f32 	[%rd37], %f198;
$L__BB4_31:
	bar.sync 	0;
	add.s32 	%r75, %r75, 1;
	setp.ne.s32 	%p21, %r75, %r35;
	@%p21 bra 	$L__BB4_10;
$L__BB4_32:
	ret;

}
	// .globl	_Z25cosine_strategy5_templateILi1024EEvPKfS1_Pfiii
.visible .entry _Z25cosine_strategy5_templateILi1024EEvPKfS1_Pfiii(
	.param .u64 .ptr .align 1 _Z25cosine_strategy5_templateILi1024EEvPKfS1_Pfiii_param_0,
	.param .u64 .ptr .align 1 _Z25cosine_strategy5_templateILi1024EEvPKfS1_Pfiii_param_1,
	.param .u64 .ptr .align 1 _Z25cosine_strategy5_templateILi1024EEvPKfS1_Pfiii_param_2,
	.param .u32 _Z25cosine_strategy5_templateILi1024EEvPKfS1_Pfiii_param_3,
	.param .u32 _Z25cosine_strategy5_templateILi1024EEvPKfS1_Pfiii_param_4,
	.param .u32 _Z25cosine_strategy5_templateILi1024EEvPKfS1_Pfiii_param_5
)
{
	.reg .pred 	%p<23>;
	.reg .b32 	%r<82>;
	.reg .b32 	%f<232>;
	.reg .b64 	%rd<39>;

	ld.param.u64 	%rd10, [_Z25cosine_strategy5_templateILi1024EEvPKfS1_Pfiii_param_0];
	ld.param.u64 	%rd11, [_Z25cosine_strategy5_templateILi1024EEvPKfS1_Pfiii_param_1];
	ld.param.u64 	%rd9, [_Z25cosine_strategy5_templateILi1024EEvPKfS1_Pfiii_param_2];
	ld.param.u32 	%r37, [_Z25cosine_strategy5_templateILi1024EEvPKfS1_Pfiii_param_3];
	ld.param.u32 	%r35, [_Z25cosine_strategy5_templateILi1024EEvPKfS1_Pfiii_param_4];
	ld.param.u32 	%r36, [_Z25cosine_strategy5_templateILi1024EEvPKfS1_Pfiii_param_5];
	cvta.to.global.u64 	%rd1, %rd10;
	cvta.to.global.u64 	%rd2, %rd11;
	mov.u32 	%r1, %ctaid.x;
	setp.ge.s32 	%p1, %r1, %r37;
	@%p1 bra 	$L__BB5_34;
	mul.lo.s32 	%r38, %r36, %r1;
	cvt.s64.s32 	%rd3, %r38;
	mov.u32 	%r2, %tid.x;
	setp.ge.s32 	%p2, %r2, %r36;
	@%p2 bra 	$L__BB5_8;
	not.b32 	%r39, %r2;
	add.s32 	%r3, %r36, %r39;
	and.b32  	%r40, %r3, 3072;
	setp.eq.s32 	%p3, %r40, 3072;
	mov.u32 	%r73, %r2;
	@%p3 bra 	$L__BB5_5;
	shr.u32 	%r42, %r3, 10;
	add.s32 	%r43, %r42, 1;
	and.b32  	%r4, %r43, 3;
	mov.b32 	%r72, 0;
	mov.u32 	%r45, s;
	mov.u32 	%r73, %r2;
$L__BB5_4:
	.pragma "nounroll";
	cvt.u64.u32 	%rd12, %r73;
	add.s64 	%rd13, %rd12, %rd3;
	shl.b64 	%rd14, %rd13, 2;
	add.s64 	%rd15, %rd1, %rd14;
	ld.global.nc.f32 	%f37, [%rd15];
	shl.b32 	%r44, %r73, 2;
	add.s32 	%r46, %r45, %r44;
	st.shared.f32 	[%r46], %f37;
	add.s32 	%r73, %r73, 1024;
	add.s32 	%r72, %r72, 1;
	setp.ne.s32 	%p4, %r72, %r4;
	@%p4 bra 	$L__BB5_4;
$L__BB5_5:
	setp.lt.u32 	%p5, %r3, 3072;
	@%p5 bra 	$L__BB5_8;
	mov.u32 	%r48, s;
$L__BB5_7:
	cvt.u64.u32 	%rd16, %r73;
	add.s64 	%rd17, %rd16, %rd3;
	shl.b64 	%rd18, %rd17, 2;
	add.s64 	%rd19, %rd1, %rd18;
	ld.global.nc.f32 	%f38, [%rd19];
	shl.b32 	%r47, %r73, 2;
	add.s32 	%r49, %r48, %r47;
	st.shared.f32 	[%r49], %f38;
	ld.global.nc.f32 	%f39, [%rd19+4096];
	st.shared.f32 	[%r49+4096], %f39;
	ld.global.nc.f32 	%f40, [%rd19+8192];
	st.shared.f32 	[%r49+8192], %f40;
	ld.global.nc.f32 	%f41, [%rd19+12288];
	st.shared.f32 	[%r49+12288], %f41;
	add.s32 	%r73, %r73, 4096;
	setp.lt.s32 	%p6, %r73, %r36;
	@%p6 bra 	$L__BB5_7;
$L__BB5_8:
	bar.sync 	0;
	setp.lt.s32 	%p7, %r35, 1;
	@%p7 bra 	$L__BB5_34;
	shl.b32 	%r51, %r36, 2;
	mov.u32 	%r52, s;
	add.s32 	%r12, %r52, %r51;
	shl.b32 	%r53, %r2, 2;
	add.s32 	%r13, %r12, %r53;
	mul.lo.s32 	%r14, %r35, %r1;
	not.b32 	%r54, %r2;
	add.s32 	%r15, %r36, %r54;
	shr.u32 	%r55, %r15, 10;
	add.s32 	%r56, %r55, 1;
	and.b32  	%r16, %r56, 7;
	and.b32  	%r17, %r56, 3;
	and.b32  	%r18, %r15, 3072;
	and.b32  	%r19, %r15, 1024;
	and.b32  	%r57, %r56, 8388600;
	neg.s32 	%r20, %r57;
	add.s32 	%r58, %r53, %r52;
	add.s32 	%r21, %r58, 16384;
	cvta.to.global.u64 	%rd4, %rd9;
	mov.b32 	%r75, 0;
	cvt.u64.u32 	%rd20, %r2;
$L__BB5_10:
	setp.ge.s32 	%p8, %r2, %r36;
	mul.lo.s32 	%r59, %r75, %r36;
	cvt.s64.s32 	%rd5, %r59;
	mov.f32 	%f229, 0f00000000;
	mov.f32 	%f230, %f229;
	mov.f32 	%f231, %f229;
	@%p8 bra 	$L__BB5_22;
	setp.lt.u32 	%p9, %r15, 7168;
	mov.f32 	%f231, 0f00000000;
	mov.u32 	%r79, %r2;
	mov.f32 	%f230, %f231;
	mov.f32 	%f229, %f231;
	@%p9 bra 	$L__BB5_14;
	add.s64 	%rd21, %rd20, %rd5;
	shl.b64 	%rd22, %rd21, 2;
	add.s64 	%rd23, %rd2, %rd22;
	add.s64 	%rd38, %rd23, 16384;
	mov.f32 	%f231, 0f00000000;
	mov.u32 	%r76, %r21;
	mov.u32 	%r77, %r20;
	mov.u32 	%r79, %r2;
$L__BB5_13:
	.pragma "nounroll";
	ld.shared.f32 	%f46, [%r76+-16384];
	ld.global.nc.f32 	%f47, [%rd38+-16384];
	fma.rn.f32 	%f48, %f46, %f47, %f229;
	fma.rn.f32 	%f49, %f46, %f46, %f230;
	fma.rn.f32 	%f50, %f47, %f47, %f231;
	ld.shared.f32 	%f51, [%r76+-12288];
	ld.global.nc.f32 	%f52, [%rd38+-12288];
	fma.rn.f32 	%f53, %f51, %f52, %f48;
	fma.rn.f32 	%f54, %f51, %f51, %f49;
	fma.rn.f32 	%f55, %f52, %f52, %f50;
	ld.shared.f32 	%f56, [%r76+-8192];
	ld.global.nc.f32 	%f57, [%rd38+-8192];
	fma.rn.f32 	%f58, %f56, %f57, %f53;
	fma.rn.f32 	%f59, %f56, %f56, %f54;
	fma.rn.f32 	%f60, %f57, %f57, %f55;
	ld.shared.f32 	%f61, [%r76+-4096];
	ld.global.nc.f32 	%f62, [%rd38+-4096];
	fma.rn.f32 	%f63, %f61, %f62, %f58;
	fma.rn.f32 	%f64, %f61, %f61, %f59;
	fma.rn.f32 	%f65, %f62, %f62, %f60;
	ld.shared.f32 	%f66, [%r76];
	ld.global.nc.f32 	%f67, [%rd38];
	fma.rn.f32 	%f68, %f66, %f67, %f63;
	fma.rn.f32 	%f69, %f66, %f66, %f64;
	fma.rn.f32 	%f70, %f67, %f67, %f65;
	ld.shared.f32 	%f71, [%r76+4096];
	ld.global.nc.f32 	%f72, [%rd38+4096];
	fma.rn.f32 	%f73, %f71, %f72, %f68;
	fma.rn.f32 	%f74, %f71, %f71, %f69;
	fma.rn.f32 	%f75, %f72, %f72, %f70;
	ld.shared.f32 	%f76, [%r76+8192];
	ld.global.nc.f32 	%f77, [%rd38+8192];
	fma.rn.f32 	%f78, %f76, %f77, %f73;
	fma.rn.f32 	%f79, %f76, %f76, %f74;
	fma.rn.f32 	%f80, %f77, %f77, %f75;
	ld.shared.f32 	%f81, [%r76+12288];
	ld.global.nc.f32 	%f82, [%rd38+12288];
	fma.rn.f32 	%f229, %f81, %f82, %f78;
	fma.rn.f32 	%f230, %f81, %f81, %f79;
	fma.rn.f32 	%f231, %f82, %f82, %f80;
	add.s32 	%r79, %r79, 8192;
	add.s32 	%r77, %r77, 8;
	add.s32 	%r76, %r76, 32768;
	add.s64 	%rd38, %rd38, 32768;
	setp.ne.s32 	%p10, %r77, 0;
	@%p10 bra 	$L__BB5_13;
$L__BB5_14:
	setp.eq.s32 	%p11, %r16, 0;
	@%p11 bra 	$L__BB5_22;
	add.s32 	%r60, %r16, -1;
	setp.lt.u32 	%p12, %r60, 3;
	@%p12 bra 	$L__BB5_17;
	shl.b32 	%r61, %r79, 2;
	mov.u32 	%r62, s;
	add.s32 	%r63, %r62, %r61;
	ld.shared.f32 	%f84, [%r63];
	cvt.u64.u32 	%rd24, %r79;
	add.s64 	%rd25, %rd24, %rd5;
	shl.b64 	%rd26, %rd25, 2;
	add.s64 	%rd27, %rd2, %rd26;
	ld.global.nc.f32 	%f85, [%rd27];
	fma.rn.f32 	%f86, %f84, %f85, %f229;
	fma.rn.f32 	%f87, %f84, %f84, %f230;
	fma.rn.f32 	%f88, %f85, %f85, %f231;
	ld.shared.f32 	%f89, [%r63+4096];
	ld.global.nc.f32 	%f90, [%rd27+4096];
	fma.rn.f32 	%f91, %f89, %f90, %f86;
	fma.rn.f32 	%f92, %f89, %f89, %f87;
	fma.rn.f32 	%f93, %f90, %f90, %f88;
	ld.shared.f32 	%f94, [%r63+8192];
	ld.global.nc.f32 	%f95, [%rd27+8192];
	fma.rn.f32 	%f96, %f94, %f95, %f91;
	fma.rn.f32 	%f97, %f94, %f94, %f92;
	fma.rn.f32 	%f98, %f95, %f95, %f93;
	ld.shared.f32 	%f99, [%r63+12288];
	ld.global.nc.f32 	%f100, [%rd27+12288];
	fma.rn.f32 	%f229, %f99, %f100, %f96;
	fma.rn.f32 	%f230, %f99, %f99, %f97;
	fma.rn.f32 	%f231, %f100, %f100, %f98;
	add.s32 	%r79, %r79, 4096;
$L__BB5_17:
	setp.eq.s32 	%p13, %r17, 0;
	@%p13 bra 	$L__BB5_22;
	setp.eq.s32 	%p14, %r18, 0;
	@%p14 bra 	$L__BB5_20;
	shl.b32 	%r64, %r79, 2;
	mov.u32 	%r65, s;
	add.s32 	%r66, %r65, %r64;
	ld.shared.f32 	%f102, [%r66];
	cvt.u64.u32 	%rd28, %r79;
	add.s64 	%rd29, %rd28, %rd5;
	shl.b64 	%rd30, %rd29, 2;
	add.s64 	%rd31, %rd2, %rd30;
	ld.global.nc.f32 	%f103, [%rd31];
	fma.rn.f32 	%f104, %f102, %f103, %f229;
	fma.rn.f32 	%f105, %f102, %f102, %f230;
	fma.rn.f32 	%f106, %f103, %f103, %f231;
	ld.shared.f32 	%f107, [%r66+4096];
	ld.global.nc.f32 	%f108, [%rd31+4096];
	fma.rn.f32 	%f229, %f107, %f108, %f104;
	fma.rn.f32 	%f230, %f107, %f107, %f105;
	fma.rn.f32 	%f231, %f108, %f108, %f106;
	add.s32 	%r79, %r79, 2048;
$L__BB5_20:
	setp.ne.s32 	%p15, %r19, 0;
	@%p15 bra 	$L__BB5_22;
	shl.b32 	%r67, %r79, 2;
	mov.u32 	%r68, s;
	add.s32 	%r69, %r68, %r67;
	ld.shared.f32 	%f109, [%r69];
	cvt.u64.u32 	%rd32, %r79;
	add.s64 	%rd33, %rd32, %rd5;
	shl.b64 	%rd34, %rd33, 2;
	add.s64 	%rd35, %rd2, %rd34;
	ld.global.nc.f32 	%f110, [%rd35];
	fma.rn.f32 	%f229, %f109, %f110, %f229;
	fma.rn.f32 	%f230, %f109, %f109, %f230;
	fma.rn.f32 	%f231, %f110, %f110, %f231;
$L__BB5_22:
	setp.gt.u32 	%p16, %r2, 511;
	st.shared.f32 	[%r13], %f229;
	st.shared.f32 	[%r13+4096], %f230;
	st.shared.f32 	[%r13+8192], %f231;
	bar.sync 	0;
	@%p16 bra 	$L__BB5_24;
	ld.shared.f32 	%f111, [%r13+2048];
	ld.shared.f32 	%f112, [%r13];
	add.f32 	%f113, %f111, %f112;
	st.shared.f32 	[%r13], %f113;
	ld.shared.f32 	%f114, [%r13+6144];
	ld.shared.f32 	%f115, [%r13+4096];
	add.f32 	%f116, %f114, %f115;
	st.shared.f32 	[%r13+4096], %f116;
	ld.shared.f32 	%f117, [%r13+10240];
	ld.shared.f32 	%f118, [%r13+8192];
	add.f32 	%f119, %f117, %f118;
	st.shared.f32 	[%r13+8192], %f119;
$L__BB5_24:
	setp.gt.u32 	%p17, %r2, 255;
	bar.sync 	0;
	@%p17 bra 	$L__BB5_26;
	ld.shared.f32 	%f120, [%r13+1024];
	ld.shared.f32 	%f121, [%r13];
	add.f32 	%f122, %f120, %f121;
	st.shared.f32 	[%r13], %f122;
	ld.shared.f32 	%f123, [%r13+5120];
	ld.shared.f32 	%f124, [%r13+4096];
	add.f32 	%f125, %f123, %f124;
	st.shared.f32 	[%r13+4096], %f125;
	ld.shared.f32 	%f126, [%r13+9216];
	ld.shared.f32 	%f127, [%r13+8192];
	add.f32 	%f128, %f126, %f127;
	st.shared.f32 	[%r13+8192], %f128;
$L__BB5_26:
	setp.gt.u32 	%p18, %r2, 127;
	bar.sync 	0;
	@%p18 bra 	$L__BB5_28;
	ld.shared.f32 	%f129, [%r13+512];
	ld.shared.f32 	%f130, [%r13];
	add.f32 	%f131, %f129, %f130;
	st.shared.f32 	[%r13], %f131;
	ld.shared.f32 	%f132, [%r13+4608];
	ld.shared.f32 	%f133, [%r13+4096];
	add.f32 	%f134, %f132, %f133;
	st.shared.f32 	[%r13+4096], %f134;
	ld.shared.f32 	%f135, [%r13+8704];
	ld.shared.f32 	%f136, [%r13+8192];
	add.f32 	%f137, %f135, %f136;
	st.shared.f32 	[%r13+8192], %f137;
$L__BB5_28:
	setp.gt.u32 	%p19, %r2, 63;
	bar.sync 	0;
	@%p19 bra 	$L__BB5_30;
	ld.shared.f32 	%f138, [%r13+256];
	ld.shared.f32 	%f139, [%r13];
	add.f32 	%f140, %f138, %f139;
	st.shared.f32 	[%r13], %f140;
	ld.shared.f32 	%f141, [%r13+4352];
	ld.shared.f32 	%f142, [%r13+4096];
	add.f32 	%f143, %f141, %f142;
	st.shared.f32 	[%r13+4096], %f143;
	ld.shared.f32 	%f144, [%r13+8448];
	ld.shared.f32 	%f145, [%r13+8192];
	add.f32 	%f146, %f144, %f145;
	st.shared.f32 	[%r13+8192], %f146;
$L__BB5_30:
	setp.gt.u32 	%p20, %r2, 31;
	bar.sync 	0;
	@%p20 bra 	$L__BB5_33;
	setp.ne.s32 	%p21, %r2, 0;
	ld.volatile.shared.f32 	%f147, [%r13+128];
	ld.volatile.shared.f32 	%f148, [%r13];
	add.f32 	%f149, %f147, %f148;
	st.volatile.shared.f32 	[%r13], %f149;
	ld.volatile.shared.f32 	%f150, [%r13+4224];
	ld.volatile.shared.f32 	%f151, [%r13+4096];
	add.f32 	%f152, %f150, %f151;
	st.volatile.shared.f32 	[%r13+4096], %f152;
	ld.volatile.shared.f32 	%f153, [%r13+8320];
	ld.volatile.shared.f32 	%f154, [%r13+8192];
	add.f32 	%f155, %f153, %f154;
	st.volatile.shared.f32 	[%r13+8192], %f155;
	ld.volatile.shared.f32 	%f156, [%r13+64];
	ld.volatile.shared.f32 	%f157, [%r13];
	add.f32 	%f158, %f156, %f157;
	st.volatile.shared.f32 	[%r13], %f158;
	ld.volatile.shared.f32 	%f159, [%r13+32];
	ld.volatile.shared.f32 	%f160, [%r13];
	add.f32 	%f161, %f159, %f160;
	st.volatile.shared.f32 	[%r13], %f161;
	ld.volatile.shared.f32 	%f162, [%r13+16];
	ld.volatile.shared.f32 	%f163, [%r13];
	add.f32 	%f164, %f162, %f163;
	st.volatile.shared.f32 	[%r13], %f164;
	ld.volatile.shared.f32 	%f165, [%r13+8];
	ld.volatile.shared.f32 	%f166, [%r13];
	add.f32 	%f167, %f165, %f166;
	st.volatile.shared.f32 	[%r13], %f167;
	ld.volatile.shared.f32 	%f168, [%r13+4];
	ld.volatile.shared.f32 	%f169, [%r13];
	add.f32 	%f170, %f168, %f169;
	st.volatile.shared.f32 	[%r13], %f170;
	ld.volatile.shared.f32 	%f171, [%r13+4160];
	ld.volatile.shared.f32 	%f172, [%r13+4096];
	add.f32 	%f173, %f171, %f172;
	st.volatile.shared.f32 	[%r13+4096], %f173;
	ld.volatile.shared.f32 	%f174, [%r13+4128];
	ld.volatile.shared.f32 	%f175, [%r13+4096];
	add.f32 	%f176, %f174, %f175;
	st.volatile.shared.f32 	[%r13+4096], %f176;
	ld.volatile.shared.f32 	%f177, [%r13+4112];
	ld.volatile.shared.f32 	%f178, [%r13+4096];
	add.f32 	%f179, %f177, %f178;
	st.volatile.shared.f32 	[%r13+4096], %f179;
	ld.volatile.shared.f32 	%f180, [%r13+4104];
	ld.volatile.shared.f32 	%f181, [%r13+4096];
	add.f32 	%f182, %f180, %f181;
	st.volatile.shared.f32 	[%r13+4096], %f182;
	ld.volatile.shared.f32 	%f183, [%r13+4100];
	ld.volatile.shared.f32 	%f184, [%r13+4096];
	add.f32 	%f185, %f183, %f184;
	st.volatile.shared.f32 	[%r13+4096], %f185;
	ld.volatile.shared.f32 	%f186, [%r13+8256];
	ld.volatile.shared.f32 	%f187, [%r13+8192];
	add.f32 	%f188, %f186, %f187;
	st.volatile.shared.f32 	[%r13+8192], %f188;
	ld.volatile.shared.f32 	%f189, [%r13+8224];
	ld.volatile.shared.f32 	%f190, [%r13+8192];
	add.f32 	%f191, %f189, %f190;
	st.volatile.shared.f32 	[%r13+8192], %f191;
	ld.volatile.shared.f32 	%f192, [%r13+8208];
	ld.volatile.shared.f32 	%f193, [%r13+8192];
	add.f32 	%f194, %f192, %f193;
	st.volatile.shared.f32 	[%r13+8192], %f194;
	ld.volatile.shared.f32 	%f195, [%r13+8200];
	ld.volatile.shared.f32 	%f196, [%r13+8192];
	add.f32 	%f197, %f195, %f196;
	st.volatile.shared.f32 	[%r13+8192], %f197;
	ld.volatile.shared.f32 	%f198, [%r13+8196];
	ld.volatile.shared.f32 	%f199, [%r13+8192];
	add.f32 	%f200, %f198, %f199;
	st.volatile.shared.f32 	[%r13+8192], %f200;
	@%p21 bra 	$L__BB5_33;
	ld.shared.f32 	%f201, [%r12+4096];
	sqrt.rn.f32 	%f202, %f201;
	ld.shared.f32 	%f203, [%r12+8192];
	sqrt.rn.f32 	%f204, %f203;
	fma.rn.f32 	%f205, %f202, %f204, 0f2B8CBCCC;
	ld.shared.f32 	%f206, [%r12];
	div.rn.f32 	%f207, %f206, %f205;
	add.s32 	%r70, %r75, %r14;
	mul.wide.u32 	%rd36, %r70, 4;
	add.s64 	%rd37, %rd4, %rd36;
	st.global.f32 	[%rd37], %f207;
$L__BB5_33:
	bar.sync 	0;
	add.s32 	%r75, %r75, 1;
	setp.ne.s32 	%p22, %r75, %r35;
	@%p22 bra 	$L__BB5_10;
$L__BB5_34:
	ret;

}


// ===== COMPILED SASS (sm_100) =====

	.target	sm_100

	.elftype	@"ET_EXEC"


//--------------------- .note.nv.tkinfo           --------------------------
	.section	.note.nv.tkinfo,"",@"SHT_NOTE"
	.sectionflags	@"SHF_NOTE_NV_TKINFO"
	.tkinfo
        /*0018*/ 	.word	0x00000002
        /*0030*/ 	.string	""
        /*0030*/ 	.string	"ptxas"
        /*0030*/ 	.string	"Cuda compilation tools, release 13.0, V13.0.88"
        /*0030*/ 	.string	"Build cuda_13.0.r13.0/compiler.36424714_0"
        /*0030*/ 	.string	"-arch sm_100 -m 64 "



//--------------------- .note.nv.cuinfo           --------------------------
	.section	.note.nv.cuinfo,"",@"SHT_NOTE"
	.sectionflags	@"SHF_NOTE_NV_CUINFO"
        /*0018*/ 	.short	0x0002
        /*001a*/ 	.short	0x0064
        /*001c*/ 	.short	0x0082
	.zero		2


//--------------------- .nv.info                  --------------------------
	.section	.nv.info,"",@"SHT_CUDA_INFO"
	.align	4


	//----- nvinfo : EIATTR_REGCOUNT
	.align		4
        /*0000*/ 	.byte	0x04, 0x2f
        /*0002*/ 	.short	(.L_1 - .L_0)
	.align		4
.L_0:
        /*0004*/ 	.word	index@(_Z25cosine_strategy5_templateILi32EEvPKfS1_Pfiii)
        /*0008*/ 	.word	0x00000020


	//----- nvinfo : EIATTR_FRAME_SIZE
	.align		4
.L_1:
        /*000c*/ 	.byte	0x04, 0x11
        /*000e*/ 	.short	(.L_3 - .L_2)
	.align		4
.L_2:
        /*0010*/ 	.word	index@($__internal_11_$__cuda_sm3x_div_rn_noftz_f32_slowpath)
        /*0014*/ 	.word	0x00000000


	//----- nvinfo : EIATTR_FRAME_SIZE
	.align		4
.L_3:
        /*0018*/ 	.byte	0x04, 0x11
        /*001a*/ 	.short	(.L_5 - .L_4)
	.align		4
.L_4:
        /*001c*/ 	.word	index@($__internal_10_$__cuda_sm20_sqrt_rn_f32_slowpath)
        /*0020*/ 	.word	0x00000000


	//----- nvinfo : EIATTR_FRAME_SIZE
	.align		4
.L_5:
        /*0024*/ 	.byte	0x04, 0x11
        /*0026*/ 	.short	(.L_7 - .L_6)
	.align		4
.L_6:
        /*0028*/ 	.word	index@(_Z25cosine_strategy5_templateILi32EEvPKfS1_Pfiii)
        /*002c*/ 	.word	0x00000000


	//----- nvinfo : EIATTR_REGCOUNT
	.align		4
.L_7:
        /*0030*/ 	.byte	0x04, 0x2f
        /*0032*/ 	.short	(.L_9 - .L_8)
	.align		4
.L_8:
        /*0034*/ 	.word	index@(_Z25cosine_strategy5_templateILi64EEvPKfS1_Pfiii)
        /*0038*/ 	.word	0x00000020


	//----- nvinfo : EIATTR_FRAME_SIZE
	.align		4
.L_9:
        /*003c*/ 	.byte	0x04, 0x11
        /*003e*/ 	.short	(.L_11 - .L_10)
	.align		4
.L_10:
        /*0040*/ 	.word	index@($__internal_9_$__cuda_sm3x_div_rn_noftz_f32_slowpath)
        /*0044*/ 	.word	0x00000000


	//----- nvinfo : EIATTR_FRAME_SIZE
	.align		4
.L_11:
        /*0048*/ 	.byte	0x04, 0x11
        /*004a*/ 	.short	(.L_13 - .L_12)
	.align		4
.L_12:
        /*004c*/ 	.word	index@($__internal_8_$__cuda_sm20_sqrt_rn_f32_slowpath)
        /*0050*/ 	.word	0x00000000


	//----- nvinfo : EIATTR_FRAME_SIZE
	.align		4
.L_13:
        /*0054*/ 	.byte	0x04, 0x11
        /*0056*/ 	.short	(.L_15 - .L_14)
	.align		4
.L_14:
        /*0058*/ 	.word	index@(_Z25cosine_strategy5_templateILi64EEvPKfS1_Pfiii)
        /*005c*/ 	.word	0x00000000


	//----- nvinfo : EIATTR_REGCOUNT
	.align		4
.L_15:
        /*0060*/ 	.byte	0x04, 0x2f
        /*0062*/ 	.short	(.L_17 - .L_16)
	.align		4
.L_16:
        /*0064*/ 	.word	index@(_Z25cosine_strategy5_templateILi128EEvPKfS1_Pfiii)
        /*0068*/ 	.word	0x00000020


	//----- nvinfo : EIATTR_FRAME_SIZE
	.align		4
.L_17:
        /*006c*/ 	.byte	0x04, 0x11
        /*006e*/ 	.short	(.L_19 - .L_18)
	.align		4
.L_18:
        /*0070*/ 	.word	index@($__internal_7_$__cuda_sm3x_div_rn_noftz_f32_slowpath)
        /*0074*/ 	.word	0x00000000


	//----- nvinfo : EIATTR_FRAME_SIZE
	.align		4
.L_19:
        /*0078*/ 	.byte	0x04, 0x11
        /*007a*/ 	.short	(.L_21 - .L_20)
	.align		4
.L_20:
        /*007c*/ 	.word	index@($__internal_6_$__cuda_sm20_sqrt_rn_f32_slowpath)
        /*0080*/ 	.word	0x00000000


	//----- nvinfo : EIATTR_FRAME_SIZE
	.align		4
.L_21:
        /*0084*/ 	.byte	0x04, 0x11
        /*0086*/ 	.short	(.L_23 - .L_22)
	.align		4
.L_22:
        /*0088*/ 	.word	index@(_Z25cosine_strategy5_templateILi128EEvPKfS1_Pfiii)
        /*008c*/ 	.word	0x00000000


	//----- nvinfo : EIATTR_REGCOUNT
	.align		4
.L_23:
        /*0090*/ 	.byte	0x04, 0x2f
        /*0092*/ 	.short	(.L_25 - .L_24)
	.align		4
.L_24:
        /*0094*/ 	.word	index@(_Z25cosine_strategy5_templateILi256EEvPKfS1_Pfiii)
        /*0098*/ 	.word	0x00000020


	//----- nvinfo : EIATTR_FRAME_SIZE
	.align		4
.L_25:
        /*009c*/ 	.byte	0x04, 0x11
        /*009e*/ 	.short	(.L_27 - .L_26)
	.align		4
.L_26:
        /*00a0*/ 	.word	index@($__internal_5_$__cuda_sm3x_div_rn_noftz_f32_slowpath)
        /*00a4*/ 	.word	0x00000000


	//----- nvinfo : EIATTR_FRAME_SIZE
	.align		4
.L_27:
        /*00a8*/ 	.byte	0x04, 0x11
        /*00aa*/ 	.short	(.L_29 - .L_28)
	.align		4
.L_28:
        /*00ac*/ 	.word	index@($__internal_4_$__cuda_sm20_sqrt_rn_f32_slowpath)
        /*00b0*/ 	.word	0x00000000


	//----- nvinfo : EIATTR_FRAME_SIZE
	.align		4
.L_29:
        /*00b4*/ 	.byte	0x04, 0x11
        /*00b6*/ 	.short	(.L_31 - .L_30)
	.align		4
.L_30:
        /*00b8*/ 	.word	index@(_Z25cosine_strategy5_templateILi256EEvPKfS1_Pfiii)
        /*00bc*/ 	.word	0x00000000


	//----- nvinfo : EIATTR_REGCOUNT
	.align		4
.L_31:
        /*00c0*/ 	.byte	0x04, 0x2f
        /*00c2*/ 	.short	(.L_33 - .L_32)
	.align		4
.L_32:
        /*00c4*/ 	.word	index@(_Z25cosine_strategy5_templateILi512EEvPKfS1_Pfiii)
        /*00c8*/ 	.word	0x00000020


	//----- nvinfo : EIATTR_FRAME_SIZE
	.align		4
.L_33:
        /*00cc*/ 	.byte	0x04, 0x11
        /*00ce*/ 	.short	(.L_35 - .L_34)
	.align		4
.L_34:
        /*00d0*/ 	.word	index@($__internal_3_$__cuda_sm3x_div_rn_noftz_f32_slowpath)
        /*00d4*/ 	.word	0x00000000


	//----- nvinfo : EIATTR_FRAME_SIZE
	.align		4
.L_35:
        /*00d8*/ 	.byte	0x04, 0x11
        /*00da*/ 	.short	(.L_37 - .L_36)
	.align		4
.L_36:
        /*00dc*/ 	.word	index@($__internal_2_$__cuda_sm20_sqrt_rn_f32_slowpath)
        /*00e0*/ 	.word	0x00000000


	//----- nvinfo : EIATTR_FRAME_SIZE
	.align		4
.L_37:
        /*00e4*/ 	.byte	0x04, 0x11
        /*00e6*/ 	.short	(.L_39 - .L_38)
	.align		4
.L_38:
        /*00e8*/ 	.word	index@(_Z25cosine_strategy5_templateILi512EEvPKfS1_Pfiii)
        /*00ec*/ 	.word	0x00000000


	//----- nvinfo : EIATTR_REGCOUNT
	.align		4
.L_39:
        /*00f0*/ 	.byte	0x04, 0x2f
        /*00f2*/ 	.short	(.L_41 - .L_40)
	.align		4
.L_40:
        /*00f4*/ 	.word	index@(_Z25cosine_strategy5_templateILi1024EEvPKfS1_Pfiii)
        /*00f8*/ 	.word	0x00000020


	//----- nvinfo : EIATTR_FRAME_SIZE
	.align		4
.L_41:
        /*00fc*/ 	.byte	0x04, 0x11
        /*00fe*/ 	.short	(.L_43 - .L_42)
	.align		4
.L_42:
        /*0100*/ 	.word	index@($__internal_1_$__cuda_sm3x_div_rn_noftz_f32_slowpath)
        /*0104*/ 	.word	0x00000000


	//----- nvinfo : EIATTR_FRAME_SIZE
	.align		4
.L_43:
        /*0108*/ 	.byte	0x04, 0x11
        /*010a*/ 	.short	(.L_45 - .L_44)
	.align		4
.L_44:
        /*010c*/ 	.word	index@($__internal_0_$__cuda_sm20_sqrt_rn_f32_slowpath)
        /*0110*/ 	.word	0x00000000


	//----- nvinfo : EIATTR_FRAME_SIZE
	.align		4
.L_45:
        /*0114*/ 	.byte	0x04, 0x11
        /*0116*/ 	.short	(.L_47 - .L_46)
	.align		4
.L_46:
        /*0118*/ 	.word	index@(_Z25cosine_strategy5_templateILi1024EEvPKfS1_Pfiii)
        /*011c*/ 	.word	0x00000000


	//----- nvinfo : EIATTR_MIN_STACK_SIZE
	.align		4
.L_47:
        /*0120*/ 	.byte	0x04, 0x12
        /*0122*/ 	.short	(.L_49 - .L_48)
	.align		4
.L_48:
        /*0124*/ 	.word	index@(_Z25cosine_strategy5_templateILi1024EEvPKfS1_Pfiii)
        /*0128*/ 	.word	0x00000000


	//----- nvinfo : EIATTR_MIN_STACK_SIZE
	.align		4
.L_49:
        /*012c*/ 	.byte	0x04, 0x12
        /*012e*/ 	.short	(.L_51 - .L_50)
	.align		4
.L_50:
        /*0130*/ 	.word	index@(_Z25cosine_strategy5_templateILi512EEvPKfS1_Pfiii)
        /*0134*/ 	.word	0x00000000


	//----- nvinfo : EIATTR_MIN_STACK_SIZE
	.align		4
.L_51:
        /*0138*/ 	.byte	0x04, 0x12
        /*013a*/ 	.short	(.L_53 - .L_52)
	.align		4
.L_52:
        /*013c*/ 	.word	index@(_Z25cosine_strategy5_templateILi256EEvPKfS1_Pfiii)
        /*0140*/ 	.word	0x00000000


	//----- nvinfo : EIATTR_MIN_STACK_SIZE
	.align		4
.L_53:
        /*0144*/ 	.byte	0x04, 0x12
        /*0146*/ 	.short	(.L_55 - .L_54)
	.align		4
.L_54:
        /*0148*/ 	.word	index@(_Z25cosine_strategy5_templateILi128EEvPKfS1_Pfiii)
        /*014c*/ 	.word	0x00000000


	//----- nvinfo : EIATTR_MIN_STACK_SIZE
	.align		4
.L_55:
        /*0150*/ 	.byte	0x04, 0x12
        /*0152*/ 	.short	(.L_57 - .L_56)
	.align		4
.L_56:
        /*0154*/ 	.word	index@(_Z25cosine_strategy5_templateILi64EEvPKfS1_Pfiii)
        /*0158*/ 	.word	0x00000000


	//----- nvinfo : EIATTR_MIN_STACK_SIZE
	.align		4
.L_57:
        /*015c*/ 	.byte	0x04, 0x12
        /*015e*/ 	.short	(.L_59 - .L_58)
	.align		4
.L_58:
        /*0160*/ 	.word	index@(_Z25cosine_strategy5_templateILi32EEvPKfS1_Pfiii)
        /*0164*/ 	.word	0x00000000
.L_59:


//--------------------- .nv.compat                --------------------------
	.section	.nv.compat,"",@"SHT_CUDA_COMPAT_INFO"
	.align	4
        /*0000*/ 	.byte	0x02, 0x09, 0x00, 0x00, 0x02, 0x02, 0x01, 0x00, 0x02, 0x05, 0x05, 0x00, 0x03, 0x07, 0x01, 0x01
        /*0010*/ 	.byte	0x02, 0x03, 0x00, 0x00, 0x02, 0x06, 0x01, 0x00, 0x04, 0x0b, 0x08, 0x00, 0x01, 0x00, 0x00, 0x00
        /*0020*/ 	.byte	0x00, 0x00, 0x00, 0x00


//--------------------- .nv.info._Z25cosine_strategy5_templateILi1024EEvPKfS1_Pfiii --------------------------
	.section	.nv.info._Z25cosine_strategy5_templateILi1024EEvPKfS1_Pfiii,"",@"SHT_CUDA_INFO"
	.sectionflags	@""
	.align	4


	//----- nvinfo : EIATTR_CUDA_API_VERSION
	.align		4
        /*0000*/ 	.byte	0x04, 0x37
        /*0002*/ 	.short	(.L_61 - .L_60)
.L_60:
        /*0004*/ 	.word	0x00000082


	//----- nvinfo : EIATTR_KPARAM_INFO
	.align		4
.L_61:
        /*0008*/ 	.byte	0x04, 0x17
        /*000a*/ 	.short	(.L_63 - .L_62)
.L_62:
        /*000c*/ 	.word	0x00000000
        /*0010*/ 	.short	0x0005
        /*0012*/ 	.short	0x0020
        /*0014*/ 	.byte	0x00, 0xf0, 0x11, 0x00


	//----- nvinfo : EIATTR_KPARAM_INFO
	.align		4
.L_63:
        /*0018*/ 	.byte	0x04, 0x17
        /*001a*/ 	.short	(.L_65 - .L_64)
.L_64:
        /*001c*/ 	.word	0x00000000
        /*0020*/ 	.short	0x0004
        /*0022*/ 	.short	0x001c
        /*0024*/ 	.byte	0x00, 0xf0, 0x11, 0x00


	//----- nvinfo : EIATTR_KPARAM_INFO
	.align		4
.L_65:
        /*0028*/ 	.byte	0x04, 0x17
        /*002a*/ 	.short	(.L_67 - .L_66)
.L_66:
        /*002c*/ 	.word	0x00000000
        /*0030*/ 	.short	0x0003
        /*0032*/ 	.short	0x0018
        /*0034*/ 	.byte	0x00, 0xf0, 0x11, 0x00


	//----- nvinfo : EIATTR_KPARAM_INFO
	.align		4
.L_67:
        /*0038*/ 	.byte	0x04, 0x17
        /*003a*/ 	.short	(.L_69 - .L_68)
.L_68:
        /*003c*/ 	.word	0x00000000
        /*0040*/ 	.short	0x0002
        /*0042*/ 	.short	0x0010
        /*0044*/ 	.byte	0x00, 0xf5, 0x21, 0x00


	//----- nvinfo : EIATTR_KPARAM_INFO
	.align		4
.L_69:
        /*0048*/ 	.byte	0x04, 0x17
        /*004a*/ 	.short	(.L_71 - .L_70)
.L_70:
        /*004c*/ 	.word	0x00000000
        /*0050*/ 	.short	0x0001
        /*0052*/ 	.short	0x0008
        /*0054*/ 	.byte	0x00, 0xf5, 0x21, 0x00


	//----- nvinfo : EIATTR_KPARAM_INFO
	.align		4
.L_71:
        /*0058*/ 	.byte	0x04, 0x17
        /*005a*/ 	.short	(.L_73 - .L_72)
.L_72:
        /*005c*/ 	.word	0x00000000
        /*0060*/ 	.short	0x0000
        /*0062*/ 	.short	0x0000
        /*0064*/ 	.byte	0x00, 0xf5, 0x21, 0x00


	//----- nvinfo : EIATTR_SPARSE_MMA_MASK
	.align		4
.L_73:
        /*0068*/ 	.byte	0x03, 0x50
        /*006a*/ 	.short	0x0000


	//----- nvinfo : EIATTR_MAXREG_COUNT
	.align		4
        /*006c*/ 	.byte	0x03, 0x1b
        /*006e*/ 	.short	0x00ff


	//----- nvinfo : EIATTR_NUM_BARRIERS
	.align		4
        /*0070*/ 	.byte	0x02, 0x4c
        /*0072*/ 	.byte	0x01
	.zero		1


	//----- nvinfo : EIATTR_MERCURY_ISA_VERSION
	.align		4
        /*0074*/ 	.byte	0x03, 0x5f
        /*0076*/ 	.short	0x0101


	//----- nvinfo : EIATTR_VRC_CTA_INIT_COUNT
	.align		4
        /*0078*/ 	.byte	0x02, 0x4a
	.zero		1
	.zero		1


	//----- nvinfo : EIATTR_EXIT_INSTR_OFFSETS
	.align		4
        /*007c*/ 	.byte	0x04, 0x1c
        /*007e*/ 	.short	(.L_75 - .L_74)


	//   ....[0]....
.L_74:
        /*0080*/ 	.word	0x00000040


	//   ....[1]....
        /*0084*/ 	.word	0x00000a30


	//   ....[2]....
        /*0088*/ 	.word	0x00002190


	//----- nvinfo : EIATTR_CRS_STACK_SIZE
	.align		4
.L_75:
        /*008c*/ 	.byte	0x04, 0x1e
        /*008e*/ 	.short	(.L_77 - .L_76)
.L_76:
        /*0090*/ 	.word	0x00000000


	//----- nvinfo : EIATTR_CBANK_PARAM_SIZE
	.align		4
.L_77:
        /*0094*/ 	.byte	0x03, 0x19
        /*0096*/ 	.short	0x0024


	//----- nvinfo : EIATTR_PARAM_CBANK
	.align		4
        /*0098*/ 	.byte	0x04, 0x0a
        /*009a*/ 	.short	(.L_79 - .L_78)
	.align		4
.L_78:
        /*009c*/ 	.word	index@(.nv.constant0._Z25cosine_strategy5_templateILi1024EEvPKfS1_Pfiii)
        /*00a0*/ 	.short	0x0380
        /*00a2*/ 	.short	0x0024


	//----- nvinfo : EIATTR_SW_WAR
	.align		4
.L_79:
        /*00a4*/ 	.byte	0x04, 0x36
        /*00a6*/ 	.short	(.L_81 - .L_80)
.L_80:
        /*00a8*/ 	.word	0x00000008
.L_81:


//--------------------- .nv.info._Z25cosine_strategy5_templateILi512EEvPKfS1_Pfiii --------------------------
	.section	.nv.info._Z25cosine_strategy5_templateILi512EEvPKfS1_Pfiii,"",@"SHT_CUDA_INFO"
	.sectionflags	@""
	.align	4


	//----- nvinfo : EIATTR_CUDA_API_VERSION
	.align		4
        /*0000*/ 	.byte	0x04, 0x37
        /*0002*/ 	.short	(.L_83 - .L_82)
.L_82:
        /*0004*/ 	.word	0x00000082


	//----- nvinfo : EIATTR_KPARAM_INFO
	.align		4
.L_83:
        /*0008*/ 	.byte	0x04, 0x17
        /*000a*/ 	.short	(.L_85 - .L_84)
.L_84:
        /*000c*/ 	.word	0x00000000
        /*0010*/ 	.short	0x0005
        /*0012*/ 	.short	0x0020
        /*0014*/ 	.byte	0x00, 0xf0, 0x11, 0x00


	//----- nvinfo : EIATTR_KPARAM_INFO
	.align		4
.L_85:
        /*0018*/ 	.byte	0x04, 0x17
        /*001a*/ 	.short	(.L_87 - .L_86)
.L_86:
        /*001c*/ 	.word	0x00000000
        /*0020*/ 	.short	0x0004
        /*0022*/ 	.short	0x001c
        /*0024*/ 	.byte	0x00, 0xf0, 0x11, 0x00


	//----- nvinfo : EIATTR_KPARAM_INFO
	.align		4
.L_87:
        /*0028*/ 	.byte	0x04, 0x17
        /*002a*/ 	.short	(.L_89 - .L_88)
.L_88:
        /*002c*/ 	.word	0x00000000
        /*0030*/ 	.short	0x0003
        /*0032*/ 	.short	0x0018
        /*0034*/ 	.byte	0x00, 0xf0, 0x11, 0x00


	//----- nvinfo : EIATTR_KPARAM_INFO
	.align		4
.L_89:
        /*0038*/ 	.byte	0x04, 0x17
        /*003a*/ 	.short	(.L_91 - .L_90)
.L_90:
        /*003c*/ 	.word	0x00000000
        /*0040*/ 	.short	0x0002
        /*0042*/ 	.short	0x0010
        /*0044*/ 	.byte	0x00, 0xf5, 0x21, 0x00


	//----- nvinfo : EIATTR_KPARAM_INFO
	.align		4
.L_91:
        /*0048*/ 	.byte	0x04, 0x17
        /*004a*/ 	.short	(.L_93 - .L_92)
.L_92:
        /*004c*/ 	.word	0x00000000
        /*0050*/ 	.short	0x0001
        /*0052*/ 	.short	0x0008
        /*0054*/ 	.byte	0x00, 0xf5, 0x21, 0x00


	//----- nvinfo : EIATTR_KPARAM_INFO
	.align		4
.L_93:
        /*0058*/ 	.byte	0x04, 0x17
        /*005a*/ 	.short	(.L_95 - .L_94)
.L_94:
        /*005c*/ 	.word	0x00000000
        /*0060*/ 	.short	0x0000
        /*0062*/ 	.short	0x0000
        /*0064*/ 	.byte	0x00, 0xf5, 0x21, 0x00


	//----- nvinfo : EIATTR_SPARSE_MMA_MASK
	.align		4
.L_95:
        /*0068*/ 	.byte	0x03, 0x50
        /*006a*/ 	.short	0x0000


	//----- nvinfo : EIATTR_MAXREG_COUNT
	.align		4
        /*006c*/ 	.byte	0x03, 0x1b
        /*006e*/ 	.short	0x00ff


	//----- nvinfo : EIATTR_NUM_BARRIERS
	.align		4
        /*0070*/ 	.byte	0x02, 0x4c
        /*0072*/ 	.byte	0x01
	.zero		1


	//----- nvinfo : EIATTR_MERCURY_ISA_VERSION
	.align		4
        /*0074*/ 	.byte	0x03, 0x5f
        /*0076*/ 	.short	0x0101


	//----- nvinfo : EIATTR_VRC_CTA_INIT_COUNT
	.align		4
        /*0078*/ 	.byte	0x02, 0x4a
	.zero		1
	.zero		1


	//----- nvinfo : EIATTR_EXIT_INSTR_OFFSETS
	.align		4
        /*007c*/ 	.byte	0x04, 0x1c
        /*007e*/ 	.short	(.L_97 - .L_96)


	//   ....[0]....
.L_96:
        /*0080*/ 	.word	0x00000040


	//   ....[1]....
        /*0084*/ 	.word	0x00000a30


	//   ....[2]....
        /*0088*/ 	.word	0x00002080


	//----- nvinfo : EIATTR_CRS_STACK_SIZE
	.align		4
.L_97:
        /*008c*/ 	.byte	0x04, 0x1e
        /*008e*/ 	.short	(.L_99 - .L_98)
.L_98:
        /*0090*/ 	.word	0x00000000


	//----- nvinfo : EIATTR_CBANK_PARAM_SIZE
	.align		4
.L_99:
        /*0094*/ 	.byte	0x03, 0x19
        /*0096*/ 	.short	0x0024


	//----- nvinfo : EIATTR_PARAM_CBANK
	.align		4
        /*0098*/ 	.byte	0x04, 0x0a
        /*009a*/ 	.short	(.L_101 - .L_100)
	.align		4
.L_100:
        /*009c*/ 	.word	index@(.nv.constant0._Z25cosine_strategy5_templateILi512EEvPKfS1_Pfiii)
        /*00a0*/ 	.short	0x0380
        /*00a2*/ 	.short	0x0024


	//----- nvinfo : EIATTR_SW_WAR
	.align		4
.L_101:
        /*00a4*/ 	.byte	0x04, 0x36
        /*00a6*/ 	.short	(.L_103 - .L_102)
.L_102:
        /*00a8*/ 	.word	0x00000008
.L_103:


//--------------------- .nv.info._Z25cosine_strategy5_templateILi256EEvPKfS1_Pfiii --------------------------
	.section	.nv.info._Z25cosine_strategy5_templateILi256EEvPKfS1_Pfiii,"",@"SHT_CUDA_INFO"
	.sectionflags	@""
	.align	4


	//----- nvinfo : EIATTR_CUDA_API_VERSION
	.align		4
        /*0000*/ 	.byte	0x04, 0x37
        /*0002*/ 	.short	(.L_105 - .L_104)
.L_104:
        /*0004*/ 	.word	0x00000082


	//----- nvinfo : EIATTR_KPARAM_INFO
	.align		4
.L_105:
        /*0008*/ 	.byte	0x04, 0x17
        /*000a*/ 	.short	(.L_107 - .L_106)
.L_106:
        /*000c*/ 	.word	0x00000000
        /*0010*/ 	.short	0x0005
        /*0012*/ 	.short	0x0020
        /*0014*/ 	.byte	0x00, 0xf0, 0x11, 0x00


	//----- nvinfo : EIATTR_KPARAM_INFO
	.align		4
.L_107:
        /*0018*/ 	.byte	0x04, 0x17
        /*001a*/ 	.short	(.L_109 - .L_108)
.L_108:
        /*001c*/ 	.word	0x00000000
        /*0020*/ 	.short	0x0004
        /*0022*/ 	.short	0x001c
        /*0024*/ 	.byte	0x00, 0xf0, 0x11, 0x00


	//----- nvinfo : EIATTR_KPARAM_INFO
	.align		4
.L_109:
        /*0028*/ 	.byte	0x04, 0x17
        /*002a*/ 	.short	(.L_111 - .L_110)
.L_110:
        /*002c*/ 	.word	0x00000000
        /*0030*/ 	.short	0x0003
        /*0032*/ 	.short	0x0018
        /*0034*/ 	.byte	0x00, 0xf0, 0x11, 0x00


	//----- nvinfo : EIATTR_KPARAM_INFO
	.align		4
.L_111:
        /*0038*/ 	.byte	0x04, 0x17
        /*003a*/ 	.short	(.L_113 - .L_112)
.L_112:
        /*003c*/ 	.word	0x00000000
        /*0040*/ 	.short	0x0002
        /*0042*/ 	.short	0x0010
        /*0044*/ 	.byte	0x00, 0xf5, 0x21, 0x00


	//----- nvinfo : EIATTR_KPARAM_INFO
	.align		4
.L_113:
        /*0048*/ 	.byte	0x04, 0x17
        /*004a*/ 	.short	(.L_115 - .L_114)
.L_114:
        /*004c*/ 	.word	0x00000000
        /*0050*/ 	.short	0x0001
        /*0052*/ 	.short	0x0008
        /*0054*/ 	.byte	0x00, 0xf5, 0x21, 0x00


	//----- nvinfo : EIATTR_KPARAM_INFO
	.align		4
.L_115:
        /*0058*/ 	.byte	0x04, 0x17
        /*005a*/ 	.short	(.L_117 - .L_116)
.L_116:
        /*005c*/ 	.word	0x00000000
        /*0060*/ 	.short	0x0000
        /*0062*/ 	.short	0x0000
        /*0064*/ 	.byte	0x00, 0xf5, 0x21, 0x00


	//----- nvinfo : EIATTR_SPARSE_MMA_MASK
	.align		4
.L_117:
        /*0068*/ 	.byte	0x03, 0x50
        /*006a*/ 	.short	0x0000


	//----- nvinfo : EIATTR_MAXREG_COUNT
	.align		4
        /*006c*/ 	.byte	0x03, 0x1b
        /*006e*/ 	.short	0x00ff


	//----- nvinfo : EIATTR_NUM_BARRIERS
	.align		4
        /*0070*/ 	.byte	0x02, 0x4c
        /*0072*/ 	.byte	0x01
	.zero		1


	//----- nvinfo : EIATTR_MERCURY_ISA_VERSION
	.align		4
        /*0074*/ 	.byte	0x03, 0x5f
        /*0076*/ 	.short	0x0101


	//----- nvinfo : EIATTR_VRC_CTA_INIT_COUNT
	.align		4
        /*0078*/ 	.byte	0x02, 0x4a
	.zero		1
	.zero		1


	//----- nvinfo : EIATTR_EXIT_INSTR_OFFSETS
	.align		4
        /*007c*/ 	.byte	0x04, 0x1c
        /*007e*/ 	.short	(.L_119 - .L_118)


	//   ....[0]....
.L_118:
        /*0080*/ 	.word	0x00000040


	//   ....[1]....
        /*0084*/ 	.word	0x00000a30


	//   ....[2]....
        /*0088*/ 	.word	0x00001f70


	//----- nvinfo : EIATTR_CRS_STACK_SIZE
	.align		4
.L_119:
        /*008c*/ 	.byte	0x04, 0x1e
        /*008e*/ 	.short	(.L_121 - .L_120)
.L_120:
        /*0090*/ 	.word	0x00000000


	//----- nvinfo : EIATTR_CBANK_PARAM_SIZE
	.align		4
.L_121:
        /*0094*/ 	.byte	0x03, 0x19
        /*0096*/ 	.short	0x0024


	//----- nvinfo : EIATTR_PARAM_CBANK
	.align		4
        /*0098*/ 	.byte	0x04, 0x0a
        /*009a*/ 	.short	(.L_123 - .L_122)
	.align		4
.L_122:
        /*009c*/ 	.word	index@(.nv.constant0._Z25cosine_strategy5_templateILi256EEvPKfS1_Pfiii)
        /*00a0*/ 	.short	0x0380
        /*00a2*/ 	.short	0x0024


	//----- nvinfo : EIATTR_SW_WAR
	.align		4
.L_123:
        /*00a4*/ 	.byte	0x04, 0x36
        /*00a6*/ 	.short	(.L_125 - .L_124)
.L_124:
        /*00a8*/ 	.word	0x00000008
.L_125:


//--------------------- .nv.info._Z25cosine_strategy5_templateILi128EEvPKfS1_Pfiii --------------------------
	.section	.nv.info._Z25cosine_strategy5_templateILi128EEvPKfS1_Pfiii,"",@"SHT_CUDA_INFO"
	.sectionflags	@""
	.align	4


	//----- nvinfo : EIATTR_CUDA_API_VERSION
	.align		4
        /*0000*/ 	.byte	0x04, 0x37
        /*0002*/ 	.short	(.L_127 - .L_126)
.L_126:
        /*0004*/ 	.word	0x00000082


	//----- nvinfo : EIATTR_KPARAM_INFO
	.align		4
.L_127:
        /*0008*/ 	.byte	0x04, 0x17
        /*000a*/ 	.short	(.L_129 - .L_128)
.L_128:
        /*000c*/ 	.word	0x00000000
        /*0010*/ 	.short	0x0005
        /*0012*/ 	.short	0x0020
        /*0014*/ 	.byte	0x00, 0xf0, 0x11, 0x00


	//----- nvinfo : EIATTR_KPARAM_INFO
	.align		4
.L_129:
        /*0018*/ 	.byte	0x04, 0x17
        /*001a*/ 	.short	(.L_131 - .L_130)
.L_130:
        /*001c*/ 	.word	0x00000000
        /*0020*/ 	.short	0x0004
        /*0022*/ 	.short	0x001c
        /*0024*/ 	.byte	0x00, 0xf0, 0x11, 0x00


	//----- nvinfo : EIATTR_KPARAM_INFO
	.align		4
.L_131:
        /*0028*/ 	.byte	0x04, 0x17
        /*002a*/ 	.short	(.L_133 - .L_132)
.L_132:
        /*002c*/ 	.word	0x00000000
        /*0030*/ 	.short	0x0003
        /*0032*/ 	.short	0x0018
        /*0034*/ 	.byte	0x00, 0xf0, 0x11, 0x00


	//----- nvinfo : EIATTR_KPARAM_INFO
	.align		4
.L_133:
        /*0038*/ 	.byte	0x04, 0x17
        /*003a*/ 	.short	(.L_135 - .L_134)
.L_134:
        /*003c*/ 	.word	0x00000000
        /*0040*/ 	.short	0x0002
        /*0042*/ 	.short	0x0010
        /*0044*/ 	.byte	0x00, 0xf5, 0x21, 0x00


	//----- nvinfo : EIATTR_KPARAM_INFO
	.align		4
.L_135:
        /*0048*/ 	.byte	0x04, 0x17
        /*004a*/ 	.short	(.L_137 - .L_136)
.L_136:
        /*004c*/ 	.word	0x00000000
        /*0050*/ 	.short	0x0001
        /*0052*/ 	.short	0x0008
        /*0054*/ 	.byte	0x00, 0xf5, 0x21, 0x00


	//----- nvinfo : EIATTR_KPARAM_INFO
	.align		4
.L_137:
        /*0058*/ 	.byte	0x04, 0x17
        /*005a*/ 	.short	(.L_139 - .L_138)
.L_138:
        /*005c*/ 	.word	0x00000000
        /*0060*/ 	.short	0x0000
        /*0062*/ 	.short	0x0000
        /*0064*/ 	.byte	0x00, 0xf5, 0x21, 0x00


	//----- nvinfo : EIATTR_SPARSE_MMA_MASK
	.align		4
.L_139:
        /*0068*/ 	.byte	0x03, 0x50
        /*006a*/ 	.short	0x0000


	//----- nvinfo : EIATTR_MAXREG_COUNT
	.align		4
        /*006c*/ 	.byte	0x03, 0x1b
        /*006e*/ 	.short	0x00ff


	//----- nvinfo : EIATTR_NUM_BARRIERS
	.align		4
        /*0070*/ 	.byte	0x02, 0x4c
        /*0072*/ 	.byte	0x01
	.zero		1


	//----- nvinfo : EIATTR_MERCURY_ISA_VERSION
	.align		4
        /*0074*/ 	.byte	0x03, 0x5f
        /*0076*/ 	.short	0x0101


	//----- nvinfo : EIATTR_VRC_CTA_INIT_COUNT
	.align		4
        /*0078*/ 	.byte	0x02, 0x4a
	.zero		1
	.zero		1


	//----- nvinfo : EIATTR_EXIT_INSTR_OFFSETS
	.align		4
        /*007c*/ 	.byte	0x04, 0x1c
        /*007e*/ 	.short	(.L_141 - .L_140)


	//   ....[0]....
.L_140:
        /*0080*/ 	.word	0x00000040


	//   ....[1]....
        /*0084*/ 	.word	0x00000a30


	//   ....[2]....
        /*0088*/ 	.word	0x00001e60


	//----- nvinfo : EIATTR_CRS_STACK_SIZE
	.align		4
.L_141:
        /*008c*/ 	.byte	0x04, 0x1e
        /*008e*/ 	.short	(.L_143 - .L_142)
.L_142:
        /*0090*/ 	.word	0x00000000


	//----- nvinfo : EIATTR_CBANK_PARAM_SIZE
	.align		4
.L_143:
        /*0094*/ 	.byte	0x03, 0x19
        /*0096*/ 	.short	0x0024


	//----- nvinfo : EIATTR_PARAM_CBANK
	.align		4
        /*0098*/ 	.byte	0x04, 0x0a
        /*009a*/ 	.short	(.L_145 - .L_144)
	.align		4
.L_144:
        /*009c*/ 	.word	index@(.nv.constant0._Z25cosine_strategy5_templateILi128EEvPKfS1_Pfiii)
        /*00a0*/ 	.short	0x0380
        /*00a2*/ 	.short	0x0024


	//----- nvinfo : EIATTR_SW_WAR
	.align		4
.L_145:
        /*00a4*/ 	.byte	0x04, 0x36
        /*00a6*/ 	.short	(.L_147 - .L_146)
.L_146:
        /*00a8*/ 	.word	0x00000008
.L_147:


//--------------------- .nv.info._Z25cosine_strategy5_templateILi64EEvPKfS1_Pfiii --------------------------
	.section	.nv.info._Z25cosine_strategy5_templateILi64EEvPKfS1_Pfiii,"",@"SHT_CUDA_INFO"
	.sectionflags	@""
	.align	4


	//----- nvinfo : EIATTR_CUDA_API_VERSION
	.align		4
        /*0000*/ 	.byte	0x04, 0x37
        /*0002*/ 	.short	(.L_149 - .L_148)
.L_148:
        /*0004*/ 	.word	0x00000082


	//----- nvinfo : EIATTR_KPARAM_INFO
	.align		4
.L_149:
        /*0008*/ 	.byte	0x04, 0x17
        /*000a*/ 	.short	(.L_151 - .L_150)
.L_150:
        /*000c*/ 	.word	0x00000000
        /*0010*/ 	.short	0x0005
        /*0012*/ 	.short	0x0020
        /*0014*/ 	.byte	0x00, 0xf0, 0x11, 0x00


	//----- nvinfo : EIATTR_KPARAM_INFO
	.align		4
.L_151:
        /*0018*/ 	.byte	0x04, 0x17
        /*001a*/ 	.short	(.L_153 - .L_152)
.L_152:
        /*001c*/ 	.word	0x00000000
        /*0020*/ 	.short	0x0004
        /*0022*/ 	.short	0x001c
        /*0024*/ 	.byte	0x00, 0xf0, 0x11, 0x00


	//----- nvinfo : EIATTR_KPARAM_INFO
	.align		4
.L_153:
        /*0028*/ 	.byte	0x04, 0x17
        /*002a*/ 	.short	(.L_155 - .L_154)
.L_154:
        /*002c*/ 	.word	0x00000000
        /*0030*/ 	.short	0x0003
        /*0032*/ 	.short	0x0018
        /*0034*/ 	.byte	0x00, 0xf0, 0x11, 0x00


	//----- nvinfo : EIATTR_KPARAM_INFO
	.align		4
.L_155:
        /*0038*/ 	.byte	0x04, 0x17
        /*003a*/ 	.short	(.L_157 - .L_156)
.L_156:
        /*003c*/ 	.word	0x00000000
        /*0040*/ 	.short	0x0002
        /*0042*/ 	.short	0x0010
        /*0044*/ 	.byte	0x00, 0xf5, 0x21, 0x00


	//----- nvinfo : EIATTR_KPARAM_INFO
	.align		4
.L_157:
        /*0048*/ 	.byte	0x04, 0x17
        /*004a*/ 	.short	(.L_159 - .L_158)
.L_158:
        /*004c*/ 	.word	0x00000000
        /*0050*/ 	.short	0x0001
        /*0052*/ 	.short	0x0008
        /*0054*/ 	.byte	0x00, 0xf5, 0x21, 0x00


	//----- nvinfo : EIATTR_KPARAM_INFO
	.align		4
.L_159:
        /*0058*/ 	.byte	0x04, 0x17
        /*005a*/ 	.short	(.L_161 - .L_160)
.L_160:
        /*005c*/ 	.word	0x00000000
        /*0060*/ 	.short	0x0000
        /*0062*/ 	.short	0x0000
        /*0064*/ 	.byte	0x00, 0xf5, 0x21, 0x00


	//----- nvinfo : EIATTR_SPARSE_MMA_MASK
	.align		4
.L_161:
        /*0068*/ 	.byte	0x03, 0x50
        /*006a*/ 	.short	0x0000


	//----- nvinfo : EIATTR_MAXREG_COUNT
	.align		4
        /*006c*/ 	.byte	0x03, 0x1b
        /*006e*/ 	.short	0x00ff


	//----- nvinfo : EIATTR_NUM_BARRIERS
	.align		4
        /*0070*/ 	.byte	0x02, 0x4c
        /*0072*/ 	.byte	0x01
	.zero		1


	//----- nvinfo : EIATTR_MERCURY_ISA_VERSION
	.align		4
        /*0074*/ 	.byte	0x03, 0x5f
        /*0076*/ 	.short	0x0101


	//----- nvinfo : EIATTR_VRC_CTA_INIT_COUNT
	.align		4
        /*0078*/ 	.byte	0x02, 0x4a
	.zero		1
	.zero		1


	//----- nvinfo : EIATTR_EXIT_INSTR_OFFSETS
	.align		4
        /*007c*/ 	.byte	0x04, 0x1c
        /*007e*/ 	.short	(.L_163 - .L_162)


	//   ....[0]....
.L_162:
        /*0080*/ 	.word	0x00000040


	//   ....[1]....
        /*0084*/ 	.word	0x00000a30


	//   ....[2]....
        /*0088*/ 	.word	0x00001d50


	//----- nvinfo : EIATTR_CRS_STACK_SIZE
	.align		4
.L_163:
        /*008c*/ 	.byte	0x04, 0x1e
        /*008e*/ 	.short	(.L_165 - .L_164)
.L_164:
        /*0090*/ 	.word	0x00000000


	//----- nvinfo : EIATTR_CBANK_PARAM_SIZE
	.align		4
.L_165:
        /*0094*/ 	.byte	0x03, 0x19
        /*0096*/ 	.short	0x0024


	//----- nvinfo : EIATTR_PARAM_CBANK
	.align		4
        /*0098*/ 	.byte	0x04, 0x0a
        /*009a*/ 	.short	(.L_167 - .L_166)
	.align		4
.L_166:
        /*009c*/ 	.word	index@(.nv.constant0._Z25cosine_strategy5_templateILi64EEvPKfS1_Pfiii)
        /*00a0*/ 	.short	0x0380
        /*00a2*/ 	.short	0x0024


	//----- nvinfo : EIATTR_SW_WAR
	.align		4
.L_167:
        /*00a4*/ 	.byte	0x04, 0x36
        /*00a6*/ 	.short	(.L_169 - .L_168)
.L_168:
        /*00a8*/ 	.word	0x00000008
.L_169:


//--------------------- .nv.info._Z25cosine_strategy5_templateILi32EEvPKfS1_Pfiii --------------------------
	.section	.nv.info._Z25cosine_strategy5_templateILi32EEvPKfS1_Pfiii,"",@"SHT_CUDA_INFO"
	.sectionflags	@""
	.align	4


	//----- nvinfo : EIATTR_CUDA_API_VERSION
	.align		4
        /*0000*/ 	.byte	0x04, 0x37
        /*0002*/ 	.short	(.L_171 - .L_170)
.L_170:
        /*0004*/ 	.word	0x00000082


	//----- nvinfo : EIATTR_KPARAM_INFO
	.align		4
.L_171:
        /*0008*/ 	.byte	0x04, 0x17
        /*000a*/ 	.short	(.L_173 - .L_172)
.L_172:
        /*000c*/ 	.word	0x00000000
        /*0010*/ 	.short	0x0005
        /*0012*/ 	.short	0x0020
        /*0014*/ 	.byte	0x00, 0xf0, 0x11, 0x00


	//----- nvinfo : EIATTR_KPARAM_INFO
	.align		4
.L_173:
        /*0018*/ 	.byte	0x04, 0x17
        /*001a*/ 	.short	(.L_175 - .L_174)
.L_174:
        /*001c*/ 	.word	0x00000000
        /*0020*/ 	.short	0x0004
        /*0022*/ 	.short	0x001c
        /*0024*/ 	.byte	0x00, 0xf0, 0x11, 0x00


	//----- nvinfo : EIATTR_KPARAM_INFO
	.align		4
.L_175:
        /*0028*/ 	.byte	0x04, 0x17
        /*002a*/ 	.short	(.L_177 - .L_176)
.L_176:
        /*002c*/ 	.word	0x00000000
        /*0030*/ 	.short	0x0003
        /*0032*/ 	.short	0x0018
        /*0034*/ 	.byte	0x00, 0xf0, 0x11, 0x00


	//----- nvinfo : EIATTR_KPARAM_INFO
	.align		4
.L_177:
        /*0038*/ 	.byte	0x04, 0x17
        /*003a*/ 	.short	(.L_179 - .L_178)
.L_178:
        /*003c*/ 	.word	0x00000000
        /*0040*/ 	.short	0x0002
        /*0042*/ 	.short	0x0010
        /*0044*/ 	.byte	0x00, 0xf5, 0x21, 0x00


	//----- nvinfo : EIATTR_KPARAM_INFO
	.align		4
.L_179:
        /*0048*/ 	.byte	0x04, 0x17
        /*004a*/ 	.short	(.L_181 - .L_180)
.L_180:
        /*004c*/ 	.word	0x00000000
        /*0050*/ 	.short	0x0001
        /*0052*/ 	.short	0x0008
        /*0054*/ 	.byte	0x00, 0xf5, 0x21, 0x00


	//----- nvinfo : EIATTR_KPARAM_INFO
	.align		4
.L_181:
        /*0058*/ 	.byte	0x04, 0x17
        /*005a*/ 	.short	(.L_183 - .L_182)
.L_182:
        /*005c*/ 	.word	0x00000000
        /*0060*/ 	.short	0x0000
        /*0062*/ 	.short	0x0000
        /*0064*/ 	.byte	0x00, 0xf5, 0x21, 0x00


	//----- nvinfo : EIATTR_SPARSE_MMA_MASK
	.align		4
.L_183:
        /*0068*/ 	.byte	0x03, 0x50
        /*006a*/ 	.short	0x0000


	//----- nvinfo : EIATTR_MAXREG_COUNT
	.align		4
        /*006c*/ 	.byte	0x03, 0x1b
        /*006e*/ 	.short	0x00ff


	//----- nvinfo : EIATTR_NUM_BARRIERS
	.align		4
        /*0070*/ 	.byte	0x02, 0x4c
        /*0072*/ 	.byte	0x01
	.zero		1


	//----- nvinfo : EIATTR_MERCURY_ISA_VERSION
	.align		4
        /*0074*/ 	.byte	0x03, 0x5f
        /*0076*/ 	.short	0x0101


	//----- nvinfo : EIATTR_VRC_CTA_INIT_COUNT
	.align		4
        /*0078*/ 	.byte	0x02, 0x4a
	.zero		1
	.zero		1


	//----- nvinfo : EIATTR_EXIT_INSTR_OFFSETS
	.align		4
        /*007c*/ 	.byte	0x04, 0x1c
        /*007e*/ 	.short	(.L_185 - .L_184)


	//   ....[0]....
.L_184:
        /*0080*/ 	.word	0x00000040


	//   ....[1]....
        /*0084*/ 	.word	0x00000a30


	//   ....[2]....
        /*0088*/ 	.word	0x00001c90


	//----- nvinfo : EIATTR_CRS_STACK_SIZE
	.align		4
.L_185:
        /*008c*/ 	.byte	0x04, 0x1e
        /*008e*/ 	.short	(.L_187 - .L_186)
.L_186:
        /*0090*/ 	.word	0x00000000


	//----- nvinfo : EIATTR_CBANK_PARAM_SIZE
	.align		4
.L_187:
        /*0094*/ 	.byte	0x03, 0x19
        /*0096*/ 	.short	0x0024


	//----- nvinfo : EIATTR_PARAM_CBANK
	.align		4
        /*0098*/ 	.byte	0x04, 0x0a
        /*009a*/ 	.short	(.L_189 - .L_188)
	.align		4
.L_188:
        /*009c*/ 	.word	index@(.nv.constant0._Z25cosine_strategy5_templateILi32EEvPKfS1_Pfiii)
        /*00a0*/ 	.short	0x0380
        /*00a2*/ 	.short	0x0024


	//----- nvinfo : EIATTR_SW_WAR
	.align		4
.L_189:
        /*00a4*/ 	.byte	0x04, 0x36
        /*00a6*/ 	.short	(.L_191 - .L_190)
.L_190:
        /*00a8*/ 	.word	0x00000008
.L_191:


//--------------------- .nv.callgraph             --------------------------
	.section	.nv.callgraph,"",@"SHT_CUDA_CALLGRAPH"
	.align	4
	.sectionentsize	8
	.align		4
        /*0000*/ 	.word	0x00000000
	.align		4
        /*0004*/ 	.word	0xffffffff
	.align		4
        /*0008*/ 	.word	0x00000000
	.align		4
        /*000c*/ 	.word	0xfffffffe
	.align		4
        /*0010*/ 	.word	0x00000000
	.align		4
        /*0014*/ 	.word	0xfffffffd
	.align		4
        /*0018*/ 	.word	0x00000000
	.align		4
        /*001c*/ 	.word	0xfffffffc


//--------------------- .text._Z25cosine_strategy5_templateILi1024EEvPKfS1_Pfiii --------------------------
	.section	.text._Z25cosine_strategy5_templateILi1024EEvPKfS1_Pfiii,"ax",@progbits
	.align	128
        .global         _Z25cosine_strategy5_templateILi1024EEvPKfS1_Pfiii
        .type           _Z25cosine_strategy5_templateILi1024EEvPKfS1_Pfiii,@function
        .size           _Z25cosine_strategy5_templateILi1024EEvPKfS1_Pfiii,(.L_x_279 - _Z25cosine_strategy5_templateILi1024EEvPKfS1_Pfiii)
        .other          _Z25cosine_strategy5_templateILi1024EEvPKfS1_Pfiii,@"STO_CUDA_ENTRY STV_DEFAULT"
_Z25cosine_strategy5_templateILi1024EEvPKfS1_Pfiii:
.text._Z25cosine_strategy5_templateILi1024EEvPKfS1_Pfiii:
[----:B------:R-:W-:Y:S08]  /*0000*/  LDC R1, c[0x0][0x37c] ;  /* 0x0000df00ff017b82 */ /* 0x000ff00000000800 */
[----:B------:R-:W0:Y:S08]  /*0010*/  S2UR UR6, SR_CTAID.X ;  /* 0x00000000000679c3 */ /* 0x000e300000002500 */
[----:B------:R-:W0:Y:S02]  /*0020*/  LDC R0, c[0x0][0x398] ;  /* 0x0000e600ff007b82 */ /* 0x000e240000000800 */
[----:B0-----:R-:W-:-:S13]  /*0030*/  ISETP.LE.AND P0, PT, R0, UR6, PT ;  /* 0x0000000600007c0c */ /* 0x001fda000bf03270 */
[----:B------:R-:W-:Y:S05]  /*0040*/  @P0 EXIT ;  /* 0x000000000000094d */ /* 0x000fea0003800000 */
[----:B------:R-:W0:Y:S01]  /*0050*/  S2R R4, SR_TID.X ;  /* 0x0000000000047919 */ /* 0x000e220000002100 */
[----:B------:R-:W0:Y:S01]  /*0060*/  LDC R11, c[0x0][0x3a0] ;  /* 0x0000e800ff0b7b82 */ /* 0x000e220000000800 */
[----:B------:R-:W1:Y:S01]  /*0070*/  LDCU.64 UR8, c[0x0][0x358] ;  /* 0x00006b00ff0877ac */ /* 0x000e620008000a00 */
[----:B------:R-:W-:Y:S01]  /*0080*/  BSSY.RECONVERGENT B0, `(.L_x_0) ;  /* 0x0000097000007945 */ /* 0x000fe20003800200 */
[----:B------:R-:W2:Y:S01]  /*0090*/  LDCU.64 UR4, c[0x0][0x380] ;  /* 0x00007000ff0477ac */ /* 0x000ea20008000a00 */
[----:B------:R-:W3:Y:S01]  /*00a0*/  LDCU.64 UR10, c[0x0][0x380] ;  /* 0x00007000ff0a77ac */ /* 0x000ee20008000a00 */
[----:B0-----:R-:W-:-:S13]  /*00b0*/  ISETP.GE.AND P0, PT, R4, R11, PT ;  /* 0x0000000b0400720c */ /* 0x001fda0003f06270 */
[----:B-123--:R-:W-:Y:S05]  /*00c0*/  @P0 BRA `(.L_x_1) ;  /* 0x0000000800480947 */ /* 0x00efea0003800000 */
[----:B------:R-:W-:Y:S01]  /*00d0*/  LOP3.LUT R0, RZ, R4, RZ, 0x33, !PT ;  /* 0x00000004ff007212 */ /* 0x000fe200078e33ff */
[----:B------:R-:W-:Y:S01]  /*00e0*/  IMAD R5, R11, UR6, RZ ;  /* 0x000000060b057c24 */ /* 0x000fe2000f8e02ff */
[----:B------:R-:W-:Y:S03]  /*00f0*/  BSSY.RECONVERGENT B1, `(.L_x_2) ;  /* 0x000001a000017945 */ /* 0x000fe60003800200 */
[----:B------:R-:W-:Y:S01]  /*0100*/  IMAD.IADD R2, R0, 0x1, R11 ;  /* 0x0000000100027824 */ /* 0x000fe200078e020b */
[----:B------:R-:W-:-:S04]  /*0110*/  SHF.R.S32.HI R10, RZ, 0x1f, R5 ;  /* 0x0000001fff0a7819 */ /* 0x000fc80000011405 */
[C---:B------:R-:W-:Y:S02]  /*0120*/  LOP3.LUT R0, R2.reuse, 0xc00, RZ, 0xc0, !PT ;  /* 0x00000c0002007812 */ /* 0x040fe400078ec0ff */
[----:B------:R-:W-:Y:S02]  /*0130*/  ISETP.GE.U32.AND P0, PT, R2, 0xc00, PT ;  /* 0x00000c000200780c */ /* 0x000fe40003f06070 */
[----:B------:R-:W-:Y:S01]  /*0140*/  ISETP.NE.AND P1, PT, R0, 0xc00, PT ;  /* 0x00000c000000780c */ /* 0x000fe20003f25270 */
[----:B------:R-:W-:-:S12]  /*0150*/  IMAD.MOV.U32 R0, RZ, RZ, R4 ;  /* 0x000000ffff007224 */ /* 0x000fd800078e0004 */
[----:B------:R-:W-:Y:S05]  /*0160*/  @!P1 BRA `(.L_x_3) ;  /* 0x0000000000489947 */ /* 0x000fea0003800000 */
[----:B------:R-:W0:Y:S01]  /*0170*/  S2R R7, SR_CgaCtaId ;  /* 0x0000000000077919 */ /* 0x000e220000008800 */
[----:B------:R-:W-:Y:S01]  /*0180*/  MOV R0, 0x400 ;  /* 0x0000040000007802 */ /* 0x000fe20000000f00 */
[----:B------:R-:W-:Y:S01]  /*0190*/  HFMA2 R9, -RZ, RZ, 0, 0 ;  /* 0x00000000ff097431 */ /* 0x000fe200000001ff */
[----:B------:R-:W-:-:S04]  /*01a0*/  LEA.HI R2, R2, 0x1, RZ, 0x16 ;  /* 0x0000000102027811 */ /* 0x000fc800078fb0ff */
[----:B------:R-:W-:Y:S02]  /*01b0*/  LOP3.LUT R6, R2, 0x3, RZ, 0xc0, !PT ;  /* 0x0000000302067812 */ /* 0x000fe400078ec0ff */
[----:B0-----:R-:W-:Y:S01]  /*01c0*/  LEA R7, R7, R0, 0x18 ;  /* 0x0000000007077211 */ /* 0x001fe200078ec0ff */
[----:B------:R-:W-:-:S07]  /*01d0*/  IMAD.MOV.U32 R0, RZ, RZ, R4 ;  /* 0x000000ffff007224 */ /* 0x000fce00078e0004 */
.L_x_4:
[----:B------:R-:W-:-:S05]  /*01e0*/  IADD3 R3, P1, PT, R5, R0, RZ ;  /* 0x0000000005037210 */ /* 0x000fca0007f3e0ff */
[----:B------:R-:W-:Y:S01]  /*01f0*/  IMAD.X R8, RZ, RZ, R10, P1 ;  /* 0x000000ffff087224 */ /* 0x000fe200008e060a */
[----:B0-----:R-:W-:-:S04]  /*0200*/  LEA R2, P1, R3, UR4, 0x2 ;  /* 0x0000000403027c11 */ /* 0x001fc8000f8210ff */
[----:B------:R-:W-:-:S05]  /*0210*/  LEA.HI.X R3, R3, UR5, R8, 0x2, P1 ;  /* 0x0000000503037c11 */ /* 0x000fca00088f1408 */
[----:B------:R-:W2:Y:S01]  /*0220*/  LDG.E.CONSTANT R2, desc[UR8][R2.64] ;  /* 0x0000000802027981 */ /* 0x000ea2000c1e9900 */
[C---:B------:R-:W-:Y:S01]  /*0230*/  LEA R13, R0.reuse, R7, 0x2 ;  /* 0x00000007000d7211 */ /* 0x040fe200078e10ff */
[----:B------:R-:W-:Y:S02]  /*0240*/  VIADD R9, R9, 0x1 ;  /* 0x0000000109097836 */ /* 0x000fe40000000000 */
[----:B------:R-:W-:-:S03]  /*0250*/  VIADD R0, R0, 0x400 ;  /* 0x0000040000007836 */ /* 0x000fc60000000000 */
[----:B------:R-:W-:Y:S01]  /*0260*/  ISETP.NE.AND P1, PT, R9, R6, PT ;  /* 0x000000060900720c */ /* 0x000fe20003f25270 */
[----:B--2---:R0:W-:-:S12]  /*0270*/  STS [R13], R2 ;  /* 0x000000020d007388 */ /* 0x0041d80000000800 */
[----:B------:R-:W-:Y:S05]  /*0280*/  @P1 BRA `(.L_x_4) ;  /* 0xfffffffc00d41947 */ /* 0x000fea000383ffff */
.L_x_3:
[----:B------:R-:W-:Y:S05]  /*0290*/  BSYNC.RECONVERGENT B1 ;  /* 0x0000000000017941 */ /* 0x000fea0003800200 */
.L_x_2:
[----:B------:R-:W-:Y:S05]  /*02a0*/  @!P0 BRA `(.L_x_1) ;  /* 0x0000000400d08947 */ /* 0x000fea0003800000 */
[----:B0-----:R-:W0:Y:S01]  /*02b0*/  S2R R2, SR_CgaCtaId ;  /* 0x0000000000027919 */ /* 0x001e220000008800 */
[----:B------:R-:W-:Y:S01]  /*02c0*/  IADD3 R3, PT, PT, -R0, R11, RZ ;  /* 0x0000000b00037210 */ /* 0x000fe20007ffe1ff */
[----:B------:R-:W-:Y:S01]  /*02d0*/  BSSY.RECONVERGENT B1, `(.L_x_5) ;  /* 0x000003f000017945 */ /* 0x000fe20003800200 */
[----:B------:R-:W-:Y:S02]  /*02e0*/  MOV R13, 0x400 ;  /* 0x00000400000d7802 */ /* 0x000fe40000000f00 */
[----:B------:R-:W-:Y:S02]  /*02f0*/  ISETP.GT.AND P1, PT, R3, 0x3000, PT ;  /* 0x000030000300780c */ /* 0x000fe40003f24270 */
[----:B------:R-:W-:Y:S02]  /*0300*/  PLOP3.LUT P0, PT, PT, PT, PT, 0x80, 0x8 ;  /* 0x000000000008781c */ /* 0x000fe40003f0f070 */
[----:B0-----:R-:W-:-:S09]  /*0310*/  LEA R13, R2, R13, 0x18 ;  /* 0x0000000d020d7211 */ /* 0x001fd200078ec0ff */
[----:B------:R-:W-:Y:S05]  /*0320*/  @!P1 BRA `(.L_x_6) ;  /* 0x0000000000e49947 */ /* 0x000fea0003800000 */
[----:B------:R-:W-:Y:S01]  /*0330*/  PLOP3.LUT P0, PT, PT, PT, PT, 0x8, 0x80 ;  /* 0x000000000080781c */ /* 0x000fe20003f0e170 */
[----:B------:R-:W-:-:S12]  /*0340*/  VIADD R17, R11, 0xffffd000 ;  /* 0xffffd0000b117836 */ /* 0x000fd80000000000 */
.L_x_7:
[----:B------:R-:W-:Y:S01]  /*0350*/  IADD3 R3, P1, PT, R5, R0, RZ ;  /* 0x0000000005037210 */ /* 0x000fe20007f3e0ff */
[C---:B------:R-:W-:Y:S02]  /*0360*/  VIADD R6, R0.reuse, 0x2000 ;  /* 0x0000200000067836 */ /* 0x040fe40000000000 */
[C---:B------:R-:W-:Y:S01]  /*0370*/  VIADD R8, R0.reuse, 0x3000 ;  /* 0x0000300000087836 */ /* 0x040fe20000000000 */
[----:B0-----:R-:W-:Y:S01]  /*0380*/  IADD3.X R12, PT, PT, RZ, R10, RZ, P1, !PT ;  /* 0x0000000aff0c7210 */ /* 0x001fe20000ffe4ff */
[----:B------:R-:W-:Y:S01]  /*0390*/  VIADD R2, R0, 0x1000 ;  /* 0x0000100000027836 */ /* 0x000fe20000000000 */
[----:B------:R-:W-:Y:S02]  /*03a0*/  LEA R14, P2, R3, UR10, 0x2 ;  /* 0x0000000a030e7c11 */ /* 0x000fe4000f8410ff */
[----:B------:R-:W-:Y:S02]  /*03b0*/  IADD3 R7, P3, PT, R5, R6, RZ ;  /* 0x0000000605077210 */ /* 0x000fe40007f7e0ff */
[----:B------:R-:W-:-:S02]  /*03c0*/  LEA.HI.X R15, R3, UR11, R12, 0x2, P2 ;  /* 0x0000000b030f7c11 */ /* 0x000fc400090f140c */
[C---:B------:R-:W-:Y:S01]  /*03d0*/  IADD3 R3, P2, PT, R5.reuse, R8, RZ ;  /* 0x0000000805037210 */ /* 0x040fe20007f5e0ff */
[--C-:B------:R-:W-:Y:S01]  /*03e0*/  IMAD.X R16, RZ, RZ, R10.reuse, P3 ;  /* 0x000000ffff107224 */ /* 0x100fe200018e060a */
[----:B------:R-:W-:Y:S01]  /*03f0*/  IADD3 R9, P1, PT, R5, R2, RZ ;  /* 0x0000000205097210 */ /* 0x000fe20007f3e0ff */
[----:B------:R-:W2:Y:S01]  /*0400*/  LDG.E.CONSTANT R22, desc[UR8][R14.64+0x3000] ;  /* 0x003000080e167981 */ /* 0x000ea2000c1e9900 */
[----:B------:R-:W-:Y:S01]  /*0410*/  LEA R6, P3, R7, UR10, 0x2 ;  /* 0x0000000a07067c11 */ /* 0x000fe2000f8610ff */
[----:B------:R-:W-:Y:S01]  /*0420*/  IMAD.X R12, RZ, RZ, R10, P2 ;  /* 0x000000ffff0c7224 */ /* 0x000fe200010e060a */
[----:B------:R-:W-:Y:S02]  /*0430*/  IADD3.X R18, PT, PT, RZ, R10, RZ, P1, !PT ;  /* 0x0000000aff127210 */ /* 0x000fe40000ffe4ff */
[----:B------:R-:W-:Y:S02]  /*0440*/  LEA R8, P1, R9, UR10, 0x2 ;  /* 0x0000000a09087c11 */ /* 0x000fe4000f8210ff */
[----:B------:R-:W-:-:S02]  /*0450*/  LEA R2, P2, R3, UR10, 0x2 ;  /* 0x0000000a03027c11 */ /* 0x000fc4000f8410ff */
[----:B------:R-:W-:Y:S02]  /*0460*/  LEA.HI.X R9, R9, UR11, R18, 0x2, P1 ;  /* 0x0000000b09097c11 */ /* 0x000fe400088f1412 */
[----:B------:R-:W-:Y:S01]  /*0470*/  LEA.HI.X R7, R7, UR11, R16, 0x2, P3 ;  /* 0x0000000b07077c11 */ /* 0x000fe200098f1410 */
[----:B------:R-:W3:Y:S01]  /*0480*/  LDG.E.CONSTANT R18, desc[UR8][R14.64+0x2000] ;  /* 0x002000080e127981 */ /* 0x000ee2000c1e9900 */
[----:B------:R-:W-:-:S03]  /*0490*/  LEA.HI.X R3, R3, UR11, R12, 0x2, P2 ;  /* 0x0000000b03037c11 */ /* 0x000fc600090f140c */
[----:B------:R-:W4:Y:S04]  /*04a0*/  LDG.E.CONSTANT R16, desc[UR8][R14.64] ;  /* 0x000000080e107981 */ /* 0x000f28000c1e9900 */
[----:B------:R-:W5:Y:S04]  /*04b0*/  LDG.E.CONSTANT R12, desc[UR8][R14.64+0x1000] ;  /* 0x001000080e0c7981 */ /* 0x000f68000c1e9900 */
[----:B------:R-:W5:Y:S04]  /*04c0*/  LDG.E.CONSTANT R21, desc[UR8][R8.64] ;  /* 0x0000000808157981 */ /* 0x000f68000c1e9900 */
[----:B------:R-:W5:Y:S04]  /*04d0*/  LDG.E.CONSTANT R20, desc[UR8][R8.64+0x1000] ;  /* 0x0010000808147981 */ /* 0x000f68000c1e9900 */
[----:B------:R-:W5:Y:S04]  /*04e0*/  LDG.E.CONSTANT R19, desc[UR8][R8.64+0x2000] ;  /* 0x0020000808137981 */ /* 0x000f68000c1e9900 */
[----:B------:R0:W5:Y:S04]  /*04f0*/  LDG.E.CONSTANT R23, desc[UR8][R8.64+0x3000] ;  /* 0x0030000808177981 */ /* 0x000168000c1e9900 */
[----:B------:R-:W5:Y:S04]  /*0500*/  LDG.E.CONSTANT R24, desc[UR8][R6.64] ;  /* 0x0000000806187981 */ /* 0x000f68000c1e9900 */
[----:B------:R-:W5:Y:S04]  /*0510*/  LDG.E.CONSTANT R25, desc[UR8][R6.64+0x1000] ;  /* 0x0010000806197981 */ /* 0x000f68000c1e9900 */
[----:B------:R-:W5:Y:S04]  /*0520*/  LDG.E.CONSTANT R26, desc[UR8][R6.64+0x2000] ;  /* 0x00200008061a7981 */ /* 0x000f68000c1e9900 */
[----:B------:R-:W5:Y:S04]  /*0530*/  LDG.E.CONSTANT R27, desc[UR8][R6.64+0x3000] ;  /* 0x00300008061b7981 */ /* 0x000f68000c1e9900 */
[----:B------:R-:W5:Y:S04]  /*0540*/  LDG.E.CONSTANT R28, desc[UR8][R2.64] ;  /* 0x00000008021c7981 */ /* 0x000f68000c1e9900 */
[----:B------:R-:W5:Y:S04]  /*0550*/  LDG.E.CONSTANT R29, desc[UR8][R2.64+0x1000] ;  /* 0x00100008021d7981 */ /* 0x000f68000c1e9900 */
[----:B------:R-:W5:Y:S04]  /*0560*/  LDG.E.CONSTANT R14, desc[UR8][R2.64+0x2000] ;  /* 0x00200008020e7981 */ /* 0x000f68000c1e9900 */
[----:B------:R-:W5:Y:S01]  /*0570*/  LDG.E.CONSTANT R15, desc[UR8][R2.64+0x3000] ;  /* 0x00300008020f7981 */ /* 0x000f62000c1e9900 */
[C---:B0-----:R-:W-:Y:S01]  /*0580*/  LEA R9, R0.reuse, R13, 0x2 ;  /* 0x0000000d00097211 */ /* 0x041fe200078e10ff */
[----:B------:R-:W-:-:S05]  /*0590*/  VIADD R0, R0, 0x4000 ;  /* 0x0000400000007836 */ /* 0x000fca0000000000 */
[----:B------:R-:W-:Y:S01]  /*05a0*/  ISETP.GE.AND P1, PT, R0, R17, PT ;  /* 0x000000110000720c */ /* 0x000fe20003f26270 */
[----:B--2---:R0:W-:Y:S04]  /*05b0*/  STS [R9+0x3000], R22 ;  /* 0x0030001609007388 */ /* 0x0041e80000000800 */
[----:B---3--:R0:W-:Y:S04]  /*05c0*/  STS [R9+0x2000], R18 ;  /* 0x0020001209007388 */ /* 0x0081e80000000800 */
[----:B----4-:R0:W-:Y:S04]  /*05d0*/  STS [R9], R16 ;  /* 0x0000001009007388 */ /* 0x0101e80000000800 */
[----:B-----5:R0:W-:Y:S04]  /*05e0*/  STS [R9+0x1000], R12 ;  /* 0x0010000c09007388 */ /* 0x0201e80000000800 */
[----:B------:R0:W-:Y:S04]  /*05f0*/  STS [R9+0x4000], R21 ;  /* 0x0040001509007388 */ /* 0x0001e80000000800 */
        /* <DEDUP_REMOVED lines=10> */
[----:B------:R0:W-:Y:S01]  /*06a0*/  STS [R9+0xf000], R15 ;  /* 0x00f0000f09007388 */ /* 0x0001e20000000800 */
[----:B------:R-:W-:Y:S05]  /*06b0*/  @!P1 BRA `(.L_x_7) ;  /* 0xfffffffc00249947 */ /* 0x000fea000383ffff */
.L_x_6:
[----:B------:R-:W-:Y:S05]  /*06c0*/  BSYNC.RECONVERGENT B1 ;  /* 0x0000000000017941 */ /* 0x000fea0003800200 */
.L_x_5:
[----:B------:R-:W-:Y:S01]  /*06d0*/  IMAD.IADD R2, R11, 0x1, -R0 ;  /* 0x000000010b027824 */ /* 0x000fe200078e0a00 */
[----:B------:R-:W-:Y:S04]  /*06e0*/  BSSY.RECONVERGENT B1, `(.L_x_8) ;  /* 0x0000020000017945 */ /* 0x000fe80003800200 */
[----:B------:R-:W-:-:S13]  /*06f0*/  ISETP.GT.AND P1, PT, R2, 0x1000, PT ;  /* 0x000010000200780c */ /* 0x000fda0003f24270 */
[----:B------:R-:W-:Y:S05]  /*0700*/  @!P1 BRA `(.L_x_9) ;  /* 0x0000000000749947 */ /* 0x000fea0003800000 */
[----:B------:R-:W1:Y:S01]  /*0710*/  LDCU.64 UR12, c[0x0][0x380] ;  /* 0x00007000ff0c77ac */ /* 0x000e620008000a00 */
[----:B------:R-:W-:Y:S02]  /*0720*/  IADD3 R7, P0, PT, R5, R0, RZ ;  /* 0x0000000005077210 */ /* 0x000fe40007f1e0ff */
[----:B------:R-:W-:-:S03]  /*0730*/  IADD3 R2, PT, PT, R0, 0x1000, RZ ;  /* 0x0000100000027810 */ /* 0x000fc60007ffe0ff */
[----:B------:R-:W-:Y:S01]  /*0740*/  IMAD.X R8, RZ, RZ, R10, P0 ;  /* 0x000000ffff087224 */ /* 0x000fe200000e060a */
[----:B------:R-:W-:Y:S02]  /*0750*/  IADD3 R3, P1, PT, R5, R2, RZ ;  /* 0x0000000205037210 */ /* 0x000fe40007f3e0ff */
[----:B-1----:R-:W-:-:S04]  /*0760*/  LEA R6, P0, R7, UR12, 0x2 ;  /* 0x0000000c07067c11 */ /* 0x002fc8000f8010ff */
[----:B------:R-:W-:Y:S01]  /*0770*/  LEA.HI.X R7, R7, UR13, R8, 0x2, P0 ;  /* 0x0000000d07077c11 */ /* 0x000fe200080f1408 */
[----:B------:R-:W-:Y:S01]  /*0780*/  IMAD.X R8, RZ, RZ, R10, P1 ;  /* 0x000000ffff087224 */ /* 0x000fe200008e060a */
[----:B------:R-:W-:-:S03]  /*0790*/  LEA R2, P0, R3, UR12, 0x2 ;  /* 0x0000000c03027c11 */ /* 0x000fc6000f8010ff */
[----:B0-----:R-:W2:Y:S01]  /*07a0*/  LDG.E.CONSTANT R12, desc[UR8][R6.64+0x1000] ;  /* 0x00100008060c7981 */ /* 0x001ea2000c1e9900 */
[----:B------:R-:W-:-:S03]  /*07b0*/  LEA.HI.X R3, R3, UR13, R8, 0x2, P0 ;  /* 0x0000000d03037c11 */ /* 0x000fc600080f1408 */
[----:B------:R-:W3:Y:S04]  /*07c0*/  LDG.E.CONSTANT R8, desc[UR8][R6.64] ;  /* 0x0000000806087981 */ /* 0x000ee8000c1e9900 */
[----:B------:R-:W4:Y:S04]  /*07d0*/  LDG.E.CONSTANT R14, desc[UR8][R6.64+0x2000] ;  /* 0x00200008060e7981 */ /* 0x000f28000c1e9900 */
[----:B------:R-:W5:Y:S04]  /*07e0*/  LDG.E.CONSTANT R16, desc[UR8][R6.64+0x3000] ;  /* 0x0030000806107981 */ /* 0x000f68000c1e9900 */
[----:B------:R-:W5:Y:S04]  /*07f0*/  LDG.E.CONSTANT R18, desc[UR8][R2.64] ;  /* 0x0000000802127981 */ /* 0x000f68000c1e9900 */
[----:B------:R-:W5:Y:S04]  /*0800*/  LDG.E.CONSTANT R20, desc[UR8][R2.64+0x1000] ;  /* 0x0010000802147981 */ /* 0x000f68000c1e9900 */
[----:B------:R-:W5:Y:S04]  /*0810*/  LDG.E.CONSTANT R22, desc[UR8][R2.64+0x2000] ;  /* 0x0020000802167981 */ /* 0x000f68000c1e9900 */
[----:B------:R-:W5:Y:S01]  /*0820*/  LDG.E.CONSTANT R24, desc[UR8][R2.64+0x3000] ;  /* 0x0030000802187981 */ /* 0x000f62000c1e9900 */
[C---:B------:R-:W-:Y:S01]  /*0830*/  LEA R9, R0.reuse, R13, 0x2 ;  /* 0x0000000d00097211 */ /* 0x040fe200078e10ff */
[----:B------:R-:W-:Y:S01]  /*0840*/  VIADD R0, R0, 0x2000 ;  /* 0x0000200000007836 */ /* 0x000fe20000000000 */
[----:B------:R-:W-:-:S03]  /*0850*/  PLOP3.LUT P0, PT, PT, PT, PT, 0x8, 0x80 ;  /* 0x000000000080781c */ /* 0x000fc60003f0e170 */
[----:B--2---:R1:W-:Y:S04]  /*0860*/  STS [R9+0x1000], R12 ;  /* 0x0010000c09007388 */ /* 0x0043e80000000800 */
[----:B---3--:R1:W-:Y:S04]  /*0870*/  STS [R9], R8 ;  /* 0x0000000809007388 */ /* 0x0083e80000000800 */
[----:B----4-:R1:W-:Y:S04]  /*0880*/  STS [R9+0x2000], R14 ;  /* 0x0020000e09007388 */ /* 0x0103e80000000800 */
[----:B-----5:R1:W-:Y:S04]  /*0890*/  STS [R9+0x3000], R16 ;  /* 0x0030001009007388 */ /* 0x0203e80000000800 */
[----:B------:R1:W-:Y:S04]  /*08a0*/  STS [R9+0x4000], R18 ;  /* 0x0040001209007388 */ /* 0x0003e80000000800 */
[----:B------:R1:W-:Y:S04]  /*08b0*/  STS [R9+0x5000], R20 ;  /* 0x0050001409007388 */ /* 0x0003e80000000800 */
[----:B------:R1:W-:Y:S04]  /*08c0*/  STS [R9+0x6000], R22 ;  /* 0x0060001609007388 */ /* 0x0003e80000000800 */
[----:B------:R1:W-:Y:S02]  /*08d0*/  STS [R9+0x7000], R24 ;  /* 0x0070001809007388 */ /* 0x0003e40000000800 */
.L_x_9:
[----:B------:R-:W-:Y:S05]  /*08e0*/  BSYNC.RECONVERGENT B1 ;  /* 0x0000000000017941 */ /* 0x000fea0003800200 */
.L_x_8:
[----:B------:R-:W-:-:S13]  /*08f0*/  ISETP.LT.OR P0, PT, R0, R11, P0 ;  /* 0x0000000b0000720c */ /* 0x000fda0000701670 */
[----:B------:R-:W-:Y:S05]  /*0900*/  @!P0 BRA `(.L_x_1) ;  /* 0x0000000000388947 */ /* 0x000fea0003800000 */
[----:B------:R-:W2:Y:S01]  /*0910*/  LDCU.64 UR12, c[0x0][0x380] ;  /* 0x00007000ff0c77ac */ /* 0x000ea20008000a00 */
[----:B------:R-:W-:-:S05]  /*0920*/  IADD3 R5, P0, PT, R5, R0, RZ ;  /* 0x0000000005057210 */ /* 0x000fca0007f1e0ff */
[----:B------:R-:W-:Y:S01]  /*0930*/  IMAD.X R10, RZ, RZ, R10, P0 ;  /* 0x000000ffff0a7224 */ /* 0x000fe200000e060a */
[----:B--2---:R-:W-:-:S04]  /*0940*/  LEA R2, P0, R5, UR12, 0x2 ;  /* 0x0000000c05027c11 */ /* 0x004fc8000f8010ff */
[----:B------:R-:W-:-:S05]  /*0950*/  LEA.HI.X R3, R5, UR13, R10, 0x2, P0 ;  /* 0x0000000d05037c11 */ /* 0x000fca00080f140a */
[----:B------:R-:W2:Y:S04]  /*0960*/  LDG.E.CONSTANT R5, desc[UR8][R2.64] ;  /* 0x0000000802057981 */ /* 0x000ea8000c1e9900 */
[----:B------:R-:W3:Y:S04]  /*0970*/  LDG.E.CONSTANT R7, desc[UR8][R2.64+0x1000] ;  /* 0x0010000802077981 */ /* 0x000ee8000c1e9900 */
[----:B01----:R-:W4:Y:S04]  /*0980*/  LDG.E.CONSTANT R9, desc[UR8][R2.64+0x2000] ;  /* 0x0020000802097981 */ /* 0x003f28000c1e9900 */
[----:B------:R-:W5:Y:S01]  /*0990*/  LDG.E.CONSTANT R15, desc[UR8][R2.64+0x3000] ;  /* 0x00300008020f7981 */ /* 0x000f62000c1e9900 */
[----:B------:R-:W-:-:S05]  /*09a0*/  LEA R0, R0, R13, 0x2 ;  /* 0x0000000d00007211 */ /* 0x000fca00078e10ff */
[----:B--2---:R2:W-:Y:S04]  /*09b0*/  STS [R0], R5 ;  /* 0x0000000500007388 */ /* 0x0045e80000000800 */
[----:B---3--:R2:W-:Y:S04]  /*09c0*/  STS [R0+0x1000], R7 ;  /* 0x0010000700007388 */ /* 0x0085e80000000800 */
[----:B----4-:R2:W-:Y:S04]  /*09d0*/  STS [R0+0x2000], R9 ;  /* 0x0020000900007388 */ /* 0x0105e80000000800 */
[----:B-----5:R2:W-:Y:S02]  /*09e0*/  STS [R0+0x3000], R15 ;  /* 0x0030000f00007388 */ /* 0x0205e40000000800 */
.L_x_1:
[----:B------:R-:W-:Y:S05]  /*09f0*/  BSYNC.RECONVERGENT B0 ;  /* 0x0000000000007941 */ /* 0x000fea0003800200 */
.L_x_0:
[----:B--2---:R-:W2:Y:S08]  /*0a00*/  LDC R0, c[0x0][0x39c] ;  /* 0x0000e700ff007b82 */ /* 0x004eb00000000800 */
[----:B------:R-:W-:Y:S01]  /*0a10*/  BAR.SYNC.DEFER_BLOCKING 0x0 ;  /* 0x0000000000007b1d */ /* 0x000fe20000010000 */
[----:B--2---:R-:W-:-:S13]  /*0a20*/  ISETP.GE.AND P0, PT, R0, 0x1, PT ;  /* 0x000000010000780c */ /* 0x004fda0003f06270 */
[----:B------:R-:W-:Y:S05]  /*0a30*/  @!P0 EXIT ;  /* 0x000000000000894d */ /* 0x000fea0003800000 */
[----:B------:R-:W2:Y:S01]  /*0a40*/  S2R R3, SR_CgaCtaId ;  /* 0x0000000000037919 */ /* 0x000ea20000008800 */
[----:B0-----:R-:W-:Y:S01]  /*0a50*/  LOP3.LUT R2, RZ, R4, RZ, 0x33, !PT ;  /* 0x00000004ff027212 */ /* 0x001fe200078e33ff */
[----:B------:R-:W-:Y:S01]  /*0a60*/  IMAD.MOV.U32 R6, RZ, RZ, RZ ;  /* 0x000000ffff067224 */ /* 0x000fe200078e00ff */
[----:B------:R-:W-:-:S03]  /*0a70*/  MOV R0, 0x400 ;  /* 0x0000040000007802 */ /* 0x000fc60000000f00 */
[----:B------:R-:W-:-:S05]  /*0a80*/  IMAD.IADD R5, R2, 0x1, R11 ;  /* 0x0000000102057824 */ /* 0x000fca00078e020b */
[----:B------:R-:W-:-:S04]  /*0a90*/  LEA.HI R19, R5, 0x1, RZ, 0x16 ;  /* 0x0000000105137811 */ /* 0x000fc800078fb0ff */
[C---:B------:R-:W-:Y:S02]  /*0aa0*/  LOP3.LUT R10, R19.reuse, 0x7ffff8, RZ, 0xc0, !PT ;  /* 0x007ffff8130a7812 */ /* 0x040fe400078ec0ff */
[----:B-1----:R-:W-:-:S03]  /*0ab0*/  LOP3.LUT R20, R19, 0x7, RZ, 0xc0, !PT ;  /* 0x0000000713147812 */ /* 0x002fc600078ec0ff */
[----:B------:R-:W-:Y:S01]  /*0ac0*/  IMAD.MOV R10, RZ, RZ, -R10 ;  /* 0x000000ffff0a7224 */ /* 0x000fe200078e0a0a */
[----:B--2---:R-:W-:-:S04]  /*0ad0*/  LEA R0, R3, R0, 0x18 ;  /* 0x0000000003007211 */ /* 0x004fc800078ec0ff */
[----:B------:R-:W-:Y:S01]  /*0ae0*/  LEA R7, R11, R0, 0x2 ;  /* 0x000000000b077211 */ /* 0x000fe200078e10ff */
[----:B------:R-:W-:-:S03]  /*0af0*/  IMAD R8, R4, 0x4, R0 ;  /* 0x0000000404087824 */ /* 0x000fc600078e0200 */
[----:B------:R-:W-:Y:S01]  /*0b00*/  LEA R9, R4, R7, 0x2 ;  /* 0x0000000704097211 */ /* 0x000fe200078e10ff */
[----:B------:R-:W-:-:S07]  /*0b10*/  VIADD R8, R8, 0x4000 ;  /* 0x0000400008087836 */ /* 0x000fce0000000000 */
.L_x_37:
[----:B0-----:R-:W0:Y:S01]  /*0b20*/  LDCU UR7, c[0x0][0x3a0] ;  /* 0x00007400ff0777ac */ /* 0x001e220008000800 */
[----:B------:R-:W-:Y:S01]  /*0b30*/  BSSY.RECONVERGENT B0, `(.L_x_10) ;  /* 0x0000099000007945 */ /* 0x000fe20003800200 */
[----:B------:R-:W-:Y:S02]  /*0b40*/  HFMA2 R22, -RZ, RZ, 0, 0 ;  /* 0x00000000ff167431 */ /* 0x000fe400000001ff */
[----:B------:R-:W-:Y:S02]  /*0b50*/  IMAD.MOV.U32 R16, RZ, RZ, RZ ;  /* 0x000000ffff107224 */ /* 0x000fe400078e00ff */
[----:B------:R-:W-:Y:S01]  /*0b60*/  IMAD.MOV.U32 R14, RZ, RZ, RZ ;  /* 0x000000ffff0e7224 */ /* 0x000fe200078e00ff */
[----:B0-----:R-:W-:-:S13]  /*0b70*/  ISETP.GE.AND P0, PT, R4, UR7, PT ;  /* 0x0000000704007c0c */ /* 0x001fda000bf06270 */
[----:B-1234-:R-:W-:Y:S05]  /*0b80*/  @P0 BRA `(.L_x_11) ;  /* 0x00000008004c0947 */ /* 0x01efea0003800000 */
[----:B------:R-:W-:Y:S01]  /*0b90*/  ISETP.GE.U32.AND P1, PT, R5, 0x1c00, PT ;  /* 0x00001c000500780c */ /* 0x000fe20003f26070 */
[----:B------:R-:W-:Y:S01]  /*0ba0*/  IMAD R11, R6, UR7, RZ ;  /* 0x00000007060b7c24 */ /* 0x000fe2000f8e02ff */
[----:B------:R-:W-:Y:S01]  /*0bb0*/  BSSY.RECONVERGENT B1, `(.L_x_12) ;  /* 0x0000042000017945 */ /* 0x000fe20003800200 */
[----:B------:R-:W-:Y:S01]  /*0bc0*/  ISETP.NE.AND P0, PT, R20, RZ, PT ;  /* 0x000000ff1400720c */ /* 0x000fe20003f05270 */
[----:B------:R-:W-:Y:S01]  /*0bd0*/  IMAD.MOV.U32 R14, RZ, RZ, RZ ;  /* 0x000000ffff0e7224 */ /* 0x000fe200078e00ff */
[----:B------:R-:W-:Y:S01]  /*0be0*/  MOV R0, R4 ;  /* 0x0000000400007202 */ /* 0x000fe20000000f00 */
[----:B------:R-:W-:Y:S01]  /*0bf0*/  IMAD.MOV.U32 R22, RZ, RZ, RZ ;  /* 0x000000ffff167224 */ /* 0x000fe200078e00ff */
[----:B------:R-:W-:Y:S01]  /*0c00*/  SHF.R.S32.HI R12, RZ, 0x1f, R11 ;  /* 0x0000001fff0c7819 */ /* 0x000fe2000001140b */
[----:B------:R-:W-:-:S05]  /*0c10*/  IMAD.MOV.U32 R16, RZ, RZ, RZ ;  /* 0x000000ffff107224 */ /* 0x000fca00078e00ff */
[----:B------:R-:W-:Y:S05]  /*0c20*/  @!P1 BRA `(.L_x_13) ;  /* 0x0000000000e89947 */ /* 0x000fea0003800000 */
[----:B------:R-:W0:Y:S01]  /*0c30*/  LDCU.64 UR4, c[0x0][0x388] ;  /* 0x00007100ff0477ac */ /* 0x000e220008000a00 */
[----:B------:R-:W-:Y:S01]  /*0c40*/  IADD3 R3, P1, PT, R11, R4, RZ ;  /* 0x000000040b037210 */ /* 0x000fe20007f3e0ff */
[----:B------:R-:W-:Y:S01]  /*0c50*/  IMAD.MOV.U32 R14, RZ, RZ, RZ ;  /* 0x000000ffff0e7224 */ /* 0x000fe200078e00ff */
[----:B------:R-:W-:Y:S01]  /*0c60*/  MOV R13, R10 ;  /* 0x0000000a000d7202 */ /* 0x000fe20000000f00 */
[----:B------:R-:W-:Y:S01]  /*0c70*/  IMAD.MOV.U32 R15, RZ, RZ, R8 ;  /* 0x000000ffff0f7224 */ /* 0x000fe200078e0008 */
[----:B------:R-:W-:Y:S02]  /*0c80*/  IADD3.X R0, PT, PT, RZ, R12, RZ, P1, !PT ;  /* 0x0000000cff007210 */ /* 0x000fe40000ffe4ff */
[----:B0-----:R-:W-:-:S04]  /*0c90*/  LEA R2, P2, R3, UR4, 0x2 ;  /* 0x0000000403027c11 */ /* 0x001fc8000f8410ff */
[----:B------:R-:W-:Y:S02]  /*0ca0*/  IADD3 R2, P1, PT, R2, 0x4000, RZ ;  /* 0x0000400002027810 */ /* 0x000fe40007f3e0ff */
[----:B------:R-:W-:Y:S01]  /*0cb0*/  LEA.HI.X R3, R3, UR5, R0, 0x2, P2 ;  /* 0x0000000503037c11 */ /* 0x000fe200090f1400 */
[----:B------:R-:W-:-:S04]  /*0cc0*/  IMAD.MOV.U32 R0, RZ, RZ, R4 ;  /* 0x000000ffff007224 */ /* 0x000fc800078e0004 */
[----:B------:R-:W-:-:S07]  /*0cd0*/  IMAD.X R3, RZ, RZ, R3, P1 ;  /* 0x000000ffff037224 */ /* 0x000fce00008e0603 */
.L_x_14:
[----:B------:R-:W2:Y:S04]  /*0ce0*/  LDG.E.CONSTANT R29, desc[UR8][R2.64+-0x4000] ;  /* 0xffc00008021d7981 */ /* 0x000ea8000c1e9900 */
[----:B------:R-:W3:Y:S04]  /*0cf0*/  LDG.E.CONSTANT R23, desc[UR8][R2.64+-0x3000] ;  /* 0xffd0000802177981 */ /* 0x000ee8000c1e9900 */
[----:B------:R-:W4:Y:S04]  /*0d00*/  LDG.E.CONSTANT R21, desc[UR8][R2.64+-0x2000] ;  /* 0xffe0000802157981 */ /* 0x000f28000c1e9900 */
[----:B------:R-:W0:Y:S04]  /*0d10*/  LDS R27, [R15+-0x4000] ;  /* 0xffc000000f1b7984 */ /* 0x000e280000000800 */
[----:B------:R-:W5:Y:S04]  /*0d20*/  LDG.E.CONSTANT R18, desc[UR8][R2.64+-0x1000] ;  /* 0xfff0000802127981 */ /* 0x000f68000c1e9900 */
[----:B------:R-:W5:Y:S04]  /*0d30*/  LDG.E.CONSTANT R17, desc[UR8][R2.64] ;  /* 0x0000000802117981 */ /* 0x000f68000c1e9900 */
[----:B------:R-:W1:Y:S01]  /*0d40*/  LDS R24, [R15+-0x3000] ;  /* 0xffd000000f187984 */ /* 0x000e620000000800 */
[----:B0-----:R-:W-:-:S03]  /*0d50*/  FFMA R25, R27, R27, R22 ;  /* 0x0000001b1b197223 */ /* 0x001fc60000000016 */
[----:B------:R-:W5:Y:S01]  /*0d60*/  LDG.E.CONSTANT R22, desc[UR8][R2.64+0x2000] ;  /* 0x0020000802167981 */ /* 0x000f62000c1e9900 */
[----:B-1----:R-:W-:Y:S01]  /*0d70*/  FFMA R25, R24, R24, R25 ;  /* 0x0000001818197223 */ /* 0x002fe20000000019 */
[-C--:B--2---:R-:W-:Y:S02]  /*0d80*/  FFMA R26, R27, R29.reuse, R16 ;  /* 0x0000001d1b1a7223 */ /* 0x084fe40000000010 */
[----:B------:R-:W2:Y:S01]  /*0d90*/  LDG.E.CONSTANT R16, desc[UR8][R2.64+0x1000] ;  /* 0x0010000802107981 */ /* 0x000ea2000c1e9900 */
[----:B------:R-:W-:-:S03]  /*0da0*/  FFMA R28, R29, R29, R14 ;  /* 0x0000001d1d1c7223 */ /* 0x000fc6000000000e */
[----:B------:R0:W2:Y:S01]  /*0db0*/  LDG.E.CONSTANT R14, desc[UR8][R2.64+0x3000] ;  /* 0x00300008020e7981 */ /* 0x0000a2000c1e9900 */
[----:B---3--:R-:W-:-:S03]  /*0dc0*/  FFMA R26, R24, R23, R26 ;  /* 0x00000017181a7223 */ /* 0x008fc6000000001a */
[----:B------:R-:W4:Y:S01]  /*0dd0*/  LDS R24, [R15+-0x2000] ;  /* 0xffe000000f187984 */ /* 0x000f220000000800 */
[----:B------:R-:W-:Y:S01]  /*0de0*/  FFMA R28, R23, R23, R28 ;  /* 0x00000017171c7223 */ /* 0x000fe2000000001c */
[C---:B----4-:R-:W-:Y:S02]  /*0df0*/  FFMA R23, R24.reuse, R21, R26 ;  /* 0x0000001518177223 */ /* 0x050fe4000000001a */
[----:B------:R-:W1:Y:S01]  /*0e00*/  LDS R26, [R15+-0x1000] ;  /* 0xfff000000f1a7984 */ /* 0x000e620000000800 */
[----:B------:R-:W-:-:S03]  /*0e10*/  FFMA R25, R24, R24, R25 ;  /* 0x0000001818197223 */ /* 0x000fc60000000019 */
[----:B------:R-:W3:Y:S01]  /*0e20*/  LDS R24, [R15] ;  /* 0x000000000f187984 */ /* 0x000ee20000000800 */
[----:B------:R-:W-:-:S03]  /*0e30*/  FFMA R27, R21, R21, R28 ;  /* 0x00000015151b7223 */ /* 0x000fc6000000001c */
[----:B------:R-:W4:Y:S01]  /*0e40*/  LDS R21, [R15+0x1000] ;  /* 0x001000000f157984 */ /* 0x000f220000000800 */
[----:B------:R-:W-:Y:S01]  /*0e50*/  IADD3 R13, PT, PT, R13, 0x8, RZ ;  /* 0x000000080d0d7810 */ /* 0x000fe20007ffe0ff */
[C---:B-1----:R-:W-:Y:S01]  /*0e60*/  FFMA R25, R26.reuse, R26, R25 ;  /* 0x0000001a1a197223 */ /* 0x042fe20000000019 */
[----:B-----5:R-:W-:Y:S02]  /*0e70*/  FFMA R26, R26, R18, R23 ;  /* 0x000000121a1a7223 */ /* 0x020fe40000000017 */
[----:B------:R-:W1:Y:S01]  /*0e80*/  LDS R23, [R15+0x2000] ;  /* 0x002000000f177984 */ /* 0x000e620000000800 */
[----:B---3--:R-:W-:-:S03]  /*0e90*/  FFMA R28, R24, R24, R25 ;  /* 0x00000018181c7223 */ /* 0x008fc60000000019 */
[----:B------:R3:W5:Y:S01]  /*0ea0*/  LDS R25, [R15+0x3000] ;  /* 0x003000000f197984 */ /* 0x0007620000000800 */
[----:B------:R-:W-:Y:S01]  /*0eb0*/  FFMA R18, R18, R18, R27 ;  /* 0x0000001212127223 */ /* 0x000fe2000000001b */
[----:B------:R-:W-:Y:S01]  /*0ec0*/  ISETP.NE.AND P1, PT, R13, RZ, PT ;  /* 0x000000ff0d00720c */ /* 0x000fe20003f25270 */
[-C--:B------:R-:W-:Y:S02]  /*0ed0*/  FFMA R27, R24, R17.reuse, R26 ;  /* 0x00000011181b7223 */ /* 0x080fe4000000001a */
[----:B------:R-:W-:Y:S01]  /*0ee0*/  FFMA R17, R17, R17, R18 ;  /* 0x0000001111117223 */ /* 0x000fe20000000012 */
[----:B----4-:R-:W-:Y:S01]  /*0ef0*/  FFMA R28, R21, R21, R28 ;  /* 0x00000015151c7223 */ /* 0x010fe2000000001c */
[----:B0-----:R-:W-:Y:S01]  /*0f00*/  IADD3 R2, P2, PT, R2, 0x8000, RZ ;  /* 0x0000800002027810 */ /* 0x001fe20007f5e0ff */
[----:B------:R-:W-:Y:S01]  /*0f10*/  VIADD R0, R0, 0x2000 ;  /* 0x0000200000007836 */ /* 0x000fe20000000000 */
[----:B---3--:R-:W-:-:S03]  /*0f20*/  IADD3 R15, PT, PT, R15, 0x8000, RZ ;  /* 0x000080000f0f7810 */ /* 0x008fc60007ffe0ff */
[----:B------:R-:W-:Y:S02]  /*0f30*/  IMAD.X R3, RZ, RZ, R3, P2 ;  /* 0x000000ffff037224 */ /* 0x000fe400010e0603 */
[----:B-1----:R-:W-:Y:S01]  /*0f40*/  FFMA R28, R23, R23, R28 ;  /* 0x00000017171c7223 */ /* 0x002fe2000000001c */
[-C--:B--2---:R-:W-:Y:S01]  /*0f50*/  FFMA R27, R21, R16.reuse, R27 ;  /* 0x00000010151b7223 */ /* 0x084fe2000000001b */
[----:B------:R-:W-:-:S03]  /*0f60*/  FFMA R17, R16, R16, R17 ;  /* 0x0000001010117223 */ /* 0x000fc60000000011 */
[-C--:B------:R-:W-:Y:S01]  /*0f70*/  FFMA R27, R23, R22.reuse, R27 ;  /* 0x00000016171b7223 */ /* 0x080fe2000000001b */
[----:B------:R-:W-:Y:S01]  /*0f80*/  FFMA R17, R22, R22, R17 ;  /* 0x0000001616117223 */ /* 0x000fe20000000011 */
[C---:B-----5:R-:W-:Y:S02]  /*0f90*/  FFMA R22, R25.reuse, R25, R28 ;  /* 0x0000001919167223 */ /* 0x060fe4000000001c */
[-C--:B------:R-:W-:Y:S01]  /*0fa0*/  FFMA R16, R25, R14.reuse, R27 ;  /* 0x0000000e19107223 */ /* 0x080fe2000000001b */
[----:B------:R-:W-:Y:S01]  /*0fb0*/  FFMA R14, R14, R14, R17 ;  /* 0x0000000e0e0e7223 */ /* 0x000fe20000000011 */
[----:B------:R-:W-:Y:S06]  /*0fc0*/  @P1 BRA `(.L_x_14) ;  /* 0xfffffffc00441947 */ /* 0x000fec000383ffff */
.L_x_13:
[----:B------:R-:W-:Y:S05]  /*0fd0*/  BSYNC.RECONVERGENT B1 ;  /* 0x0000000000017941 */ /* 0x000fea0003800200 */
.L_x_12:
[----:B------:R-:W-:Y:S05]  /*0fe0*/  @!P0 BRA `(.L_x_11) ;  /* 0x0000000400348947 */ /* 0x000fea0003800000 */
[----:B------:R-:W-:Y:S01]  /*0ff0*/  VIADD R2, R20, 0xffffffff ;  /* 0xffffffff14027836 */ /* 0x000fe20000000000 */
[----:B------:R-:W-:Y:S01]  /*1000*/  BSSY.RECONVERGENT B1, `(.L_x_15) ;  /* 0x0000022000017945 */ /* 0x000fe20003800200 */
[----:B------:R-:W-:-:S03]  /*1010*/  LOP3.LUT P1, RZ, R19, 0x3, RZ, 0xc0, !PT ;  /* 0x0000000313ff7812 */ /* 0x000fc6000782c0ff */
[----:B------:R-:W-:-:S13]  /*1020*/  ISETP.GE.U32.AND P0, PT, R2, 0x3, PT ;  /* 0x000000030200780c */ /* 0x000fda0003f06070 */
[----:B------:R-:W-:Y:S05]  /*1030*/  @!P0 BRA `(.L_x_16) ;  /* 0x0000000000788947 */ /* 0x000fea0003800000 */
[----:B------:R-:W0:Y:S01]  /*1040*/  LDCU.64 UR4, c[0x0][0x388] ;  /* 0x00007100ff0477ac */ /* 0x000e220008000a00 */
[----:B------:R-:W-:-:S05]  /*1050*/  IADD3 R3, P0, PT, R11, R0, RZ ;  /* 0x000000000b037210 */ /* 0x000fca0007f1e0ff */
[----:B------:R-:W-:Y:S01]  /*1060*/  IMAD.X R18, RZ, RZ, R12, P0 ;  /* 0x000000ffff127224 */ /* 0x000fe200000e060c */
[----:B0-----:R-:W-:-:S04]  /*1070*/  LEA R2, P0, R3, UR4, 0x2 ;  /* 0x0000000403027c11 */ /* 0x001fc8000f8010ff */
[----:B------:R-:W-:-:S05]  /*1080*/  LEA.HI.X R3, R3, UR5, R18, 0x2, P0 ;  /* 0x0000000503037c11 */ /* 0x000fca00080f1412 */
[----:B------:R-:W2:Y:S04]  /*1090*/  LDG.E.CONSTANT R25, desc[UR8][R2.64] ;  /* 0x0000000802197981 */ /* 0x000ea8000c1e9900 */
[----:B------:R-:W3:Y:S04]  /*10a0*/  LDG.E.CONSTANT R15, desc[UR8][R2.64+0x1000] ;  /* 0x00100008020f7981 */ /* 0x000ee8000c1e9900 */
[----:B------:R-:W4:Y:S04]  /*10b0*/  LDG.E.CONSTANT R13, desc[UR8][R2.64+0x2000] ;  /* 0x00200008020d7981 */ /* 0x000f28000c1e9900 */
[----:B------:R0:W5:Y:S01]  /*10c0*/  LDG.E.CONSTANT R17, desc[UR8][R2.64+0x3000] ;  /* 0x0030000802117981 */ /* 0x000162000c1e9900 */
[----:B------:R-:W1:Y:S01]  /*10d0*/  S2UR UR5, SR_CgaCtaId ;  /* 0x00000000000579c3 */ /* 0x000e620000008800 */
[----:B------:R-:W-:-:S02]  /*10e0*/  UMOV UR4, 0x400 ;  /* 0x0000040000047882 */ /* 0x000fc40000000000 */
[----:B-1----:R-:W-:-:S06]  /*10f0*/  ULEA UR4, UR5, UR4, 0x18 ;  /* 0x0000000405047291 */ /* 0x002fcc000f8ec0ff */
[C---:B------:R-:W-:Y:S02]  /*1100*/  LEA R21, R0.reuse, UR4, 0x2 ;  /* 0x0000000400157c11 */ /* 0x040fe4000f8e10ff */
[----:B------:R-:W-:-:S03]  /*1110*/  IADD3 R0, PT, PT, R0, 0x1000, RZ ;  /* 0x0000100000007810 */ /* 0x000fc60007ffe0ff */
[----:B------:R-:W1:Y:S04]  /*1120*/  LDS R23, [R21] ;  /* 0x0000000015177984 */ /* 0x000e680000000800 */
[----:B------:R-:W0:Y:S04]  /*1130*/  LDS R27, [R21+0x1000] ;  /* 0x00100000151b7984 */ /* 0x000e280000000800 */
[----:B------:R-:W0:Y:S04]  /*1140*/  LDS R18, [R21+0x2000] ;  /* 0x0020000015127984 */ /* 0x000e280000000800 */
[----:B------:R-:W0:Y:S01]  /*1150*/  LDS R24, [R21+0x3000] ;  /* 0x0030000015187984 */ /* 0x000e220000000800 */
[----:B-1----:R-:W-:-:S04]  /*1160*/  FFMA R22, R23, R23, R22 ;  /* 0x0000001717167223 */ /* 0x002fc80000000016 */
[----:B0-----:R-:W-:-:S04]  /*1170*/  FFMA R3, R27, R27, R22 ;  /* 0x0000001b1b037223 */ /* 0x001fc80000000016 */
[----:B------:R-:W-:-:S04]  /*1180*/  FFMA R3, R18, R18, R3 ;  /* 0x0000001212037223 */ /* 0x000fc80000000003 */
[----:B------:R-:W-:Y:S01]  /*1190*/  FFMA R22, R24, R24, R3 ;  /* 0x0000001818167223 */ /* 0x000fe20000000003 */
[-C--:B--2---:R-:W-:Y:S01]  /*11a0*/  FFMA R16, R23, R25.reuse, R16 ;  /* 0x0000001917107223 */ /* 0x084fe20000000010 */
[----:B------:R-:W-:-:S03]  /*11b0*/  FFMA R14, R25, R25, R14 ;  /* 0x00000019190e7223 */ /* 0x000fc6000000000e */
[-C--:B---3--:R-:W-:Y:S01]  /*11c0*/  FFMA R16, R27, R15.reuse, R16 ;  /* 0x0000000f1b107223 */ /* 0x088fe20000000010 */
[----:B------:R-:W-:-:S03]  /*11d0*/  FFMA R14, R15, R15, R14 ;  /* 0x0000000f0f0e7223 */ /* 0x000fc6000000000e */
[-C--:B----4-:R-:W-:Y:S01]  /*11e0*/  FFMA R16, R18, R13.reuse, R16 ;  /* 0x0000000d12107223 */ /* 0x090fe20000000010 */
[----:B------:R-:W-:-:S03]  /*11f0*/  FFMA R14, R13, R13, R14 ;  /* 0x0000000d0d0e7223 */ /* 0x000fc6000000000e */
[-C--:B-----5:R-:W-:Y:S01]  /*1200*/  FFMA R16, R24, R17.reuse, R16 ;  /* 0x0000001118107223 */ /* 0x0a0fe20000000010 */
[----:B------:R-:W-:-:S07]  /*1210*/  FFMA R14, R17, R17, R14 ;  /* 0x00000011110e7223 */ /* 0x000fce000000000e */
.L_x_16:
[----:B------:R-:W-:Y:S05]  /*1220*/  BSYNC.RECONVERGENT B1 ;  /* 0x0000000000017941 */ /* 0x000fea0003800200 */
.L_x_15:
[----:B------:R-:W-:Y:S05]  /*1230*/  @!P1 BRA `(.L_x_11) ;  /* 0x0000000000a09947 */ /* 0x000fea0003800000 */
[C---:B------:R-:W-:Y:S01]  /*1240*/  LOP3.LUT P1, RZ, R5.reuse, 0xc00, RZ, 0xc0, !PT ;  /* 0x00000c0005ff7812 */ /* 0x040fe2000782c0ff */
[----:B------:R-:W-:Y:S01]  /*1250*/  BSSY.RECONVERGENT B1, `(.L_x_17) ;  /* 0x0000017000017945 */ /* 0x000fe20003800200 */
[----:B------:R-:W-:-:S11]  /*1260*/  LOP3.LUT P0, RZ, R5, 0x400, RZ, 0xc0, !PT ;  /* 0x0000040005ff7812 */ /* 0x000fd6000780c0ff */
[----:B------:R-:W-:Y:S05]  /*1270*/  @!P1 BRA `(.L_x_18) ;  /* 0x0000000000509947 */ /* 0x000fea0003800000 */
[----:B------:R-:W0:Y:S01]  /*1280*/  LDCU.64 UR4, c[0x0][0x388] ;  /* 0x00007100ff0477ac */ /* 0x000e220008000a00 */
[----:B------:R-:W-:-:S05]  /*1290*/  IADD3 R3, P1, PT, R11, R0, RZ ;  /* 0x000000000b037210 */ /* 0x000fca0007f3e0ff */
[----:B------:R-:W-:Y:S01]  /*12a0*/  IMAD.X R18, RZ, RZ, R12, P1 ;  /* 0x000000ffff127224 */ /* 0x000fe200008e060c */
[----:B0-----:R-:W-:-:S04]  /*12b0*/  LEA R2, P1, R3, UR4, 0x2 ;  /* 0x0000000403027c11 */ /* 0x001fc8000f8210ff */
[----:B------:R-:W-:-:S05]  /*12c0*/  LEA.HI.X R3, R3, UR5, R18, 0x2, P1 ;  /* 0x0000000503037c11 */ /* 0x000fca00088f1412 */
[----:B------:R-:W2:Y:S04]  /*12d0*/  LDG.E.CONSTANT R17, desc[UR8][R2.64] ;  /* 0x0000000802117981 */ /* 0x000ea8000c1e9900 */
[----:B------:R-:W3:Y:S01]  /*12e0*/  LDG.E.CONSTANT R23, desc[UR8][R2.64+0x1000] ;  /* 0x0010000802177981 */ /* 0x000ee2000c1e9900 */
[----:B------:R-:W0:Y:S01]  /*12f0*/  S2UR UR5, SR_CgaCtaId ;  /* 0x00000000000579c3 */ /* 0x000e220000008800 */
[----:B------:R-:W-:Y:S02]  /*1300*/  UMOV UR4, 0x400 ;  /* 0x0000040000047882 */ /* 0x000fe40000000000 */
[----:B0-----:R-:W-:-:S06]  /*1310*/  ULEA UR4, UR5, UR4, 0x18 ;  /* 0x0000000405047291 */ /* 0x001fcc000f8ec0ff */
[C---:B------:R-:W-:Y:S01]  /*1320*/  LEA R13, R0.reuse, UR4, 0x2 ;  /* 0x00000004000d7c11 */ /* 0x040fe2000f8e10ff */
[----:B------:R-:W-:-:S04]  /*1330*/  VIADD R0, R0, 0x800 ;  /* 0x0000080000007836 */ /* 0x000fc80000000000 */
[----:B------:R-:W0:Y:S04]  /*1340*/  LDS R15, [R13] ;  /* 0x000000000d0f7984 */ /* 0x000e280000000800 */
[----:B------:R-:W1:Y:S01]  /*1350*/  LDS R21, [R13+0x1000] ;  /* 0x001000000d157984 */ /* 0x000e620000000800 */
[----:B0-----:R-:W-:-:S04]  /*1360*/  FFMA R22, R15, R15, R22 ;  /* 0x0000000f0f167223 */ /* 0x001fc80000000016 */
[----:B-1----:R-:W-:Y:S01]  /*1370*/  FFMA R22, R21, R21, R22 ;  /* 0x0000001515167223 */ /* 0x002fe20000000016 */
[-C--:B--2---:R-:W-:Y:S01]  /*1380*/  FFMA R14, R17, R17.reuse, R14 ;  /* 0x00000011110e7223 */ /* 0x084fe2000000000e */
[----:B------:R-:W-:-:S03]  /*1390*/  FFMA R16, R15, R17, R16 ;  /* 0x000000110f107223 */ /* 0x000fc60000000010 */
[-C--:B---3--:R-:W-:Y:S01]  /*13a0*/  FFMA R14, R23, R23.reuse, R14 ;  /* 0x00000017170e7223 */ /* 0x088fe2000000000e */
[----:B------:R-:W-:-:S07]  /*13b0*/  FFMA R16, R21, R23, R16 ;  /* 0x0000001715107223 */ /* 0x000fce0000000010 */
.L_x_18:
[----:B------:R-:W-:Y:S05]  /*13c0*/  BSYNC.RECONVERGENT B1 ;  /* 0x0000000000017941 */ /* 0x000fea0003800200 */
.L_x_17:
[----:B------:R-:W-:Y:S05]  /*13d0*/  @P0 BRA `(.L_x_11) ;  /* 0x0000000000380947 */ /* 0x000fea0003800000 */
[----:B------:R-:W0:Y:S01]  /*13e0*/  LDCU.64 UR4, c[0x0][0x388] ;  /* 0x00007100ff0477ac */ /* 0x000e220008000a00 */
[----:B------:R-:W-:-:S04]  /*13f0*/  IADD3 R11, P0, PT, R11, R0, RZ ;  /* 0x000000000b0b7210 */ /* 0x000fc80007f1e0ff */
[----:B------:R-:W-:Y:S02]  /*1400*/  IADD3.X R12, PT, PT, RZ, R12, RZ, P0, !PT ;  /* 0x0000000cff0c7210 */ /* 0x000fe400007fe4ff */
[----:B0-----:R-:W-:-:S04]  /*1410*/  LEA R2, P0, R11, UR4, 0x2 ;  /* 0x000000040b027c11 */ /* 0x001fc8000f8010ff */
[----:B------:R-:W-:-:S06]  /*1420*/  LEA.HI.X R3, R11, UR5, R12, 0x2, P0 ;  /* 0x000000050b037c11 */ /* 0x000fcc00080f140c */
[----:B------:R-:W2:Y:S01]  /*1430*/  LDG.E.CONSTANT R3, desc[UR8][R2.64] ;  /* 0x0000000802037981 */ /* 0x000ea2000c1e9900 */
[----:B------:R-:W0:Y:S01]  /*1440*/  S2UR UR5, SR_CgaCtaId ;  /* 0x00000000000579c3 */ /* 0x000e220000008800 */
[----:B------:R-:W-:Y:S02]  /*1450*/  UMOV UR4, 0x400 ;  /* 0x0000040000047882 */ /* 0x000fe40000000000 */
[----:B0-----:R-:W-:-:S06]  /*1460*/  ULEA UR4, UR5, UR4, 0x18 ;  /* 0x0000000405047291 */ /* 0x001fcc000f8ec0ff */
[----:B------:R-:W-:-:S05]  /*1470*/  LEA R0, R0, UR4, 0x2 ;  /* 0x0000000400007c11 */ /* 0x000fca000f8e10ff */
[----:B------:R-:W0:Y:S02]  /*1480*/  LDS R11, [R0] ;  /* 0x00000000000b7984 */ /* 0x000e240000000800 */
[C---:B0-----:R-:W-:Y:S01]  /*1490*/  FFMA R22, R11.reuse, R11, R22 ;  /* 0x0000000b0b167223 */ /* 0x041fe20000000016 */
[-C--:B--2---:R-:W-:Y:S01]  /*14a0*/  FFMA R16, R11, R3.reuse, R16 ;  /* 0x000000030b107223 */ /* 0x084fe20000000010 */
[----:B------:R-:W-:-:S07]  /*14b0*/  FFMA R14, R3, R3, R14 ;  /* 0x00000003030e7223 */ /* 0x000fce000000000e */
.L_x_11:
[----:B------:R-:W-:Y:S05]  /*14c0*/  BSYNC.RECONVERGENT B0 ;  /* 0x0000000000007941 */ /* 0x000fea0003800200 */
.L_x_10:
[C---:B------:R-:W-:Y:S01]  /*14d0*/  ISETP.GT.U32.AND P0, PT, R4.reuse, 0x1ff, PT ;  /* 0x000001ff0400780c */ /* 0x040fe20003f04070 */
[----:B------:R0:W-:Y:S01]  /*14e0*/  STS [R9], R16 ;  /* 0x0000001009007388 */ /* 0x0001e20000000800 */
[----:B------:R-:W-:Y:S01]  /*14f0*/  BSSY.RECONVERGENT B0, `(.L_x_19) ;  /* 0x0000014000007945 */ /* 0x000fe20003800200 */
[C---:B------:R-:W-:Y:S02]  /*1500*/  ISETP.GT.U32.AND P1, PT, R4.reuse, 0xff, PT ;  /* 0x000000ff0400780c */ /* 0x040fe40003f24070 */
[----:B------:R0:W-:Y:S01]  /*1510*/  STS [R9+0x1000], R22 ;  /* 0x0010001609007388 */ /* 0x0001e20000000800 */
[C---:B------:R-:W-:Y:S02]  /*1520*/  ISETP.GT.U32.AND P2, PT, R4.reuse, 0x7f, PT ;  /* 0x0000007f0400780c */ /* 0x040fe40003f44070 */
[----:B------:R-:W-:Y:S01]  /*1530*/  ISETP.GT.U32.AND P3, PT, R4, 0x3f, PT ;  /* 0x0000003f0400780c */ /* 0x000fe20003f64070 */
[----:B------:R0:W-:Y:S01]  /*1540*/  STS [R9+0x2000], R14 ;  /* 0x0020000e09007388 */ /* 0x0001e20000000800 */
[----:B------:R-:W-:Y:S06]  /*1550*/  BAR.SYNC.DEFER_BLOCKING 0x0 ;  /* 0x0000000000007b1d */ /* 0x000fec0000010000 */
[----:B------:R-:W-:Y:S05]  /*1560*/  @P0 BRA `(.L_x_20) ;  /* 0x0000000000300947 */ /* 0x000fea0003800000 */
[----:B------:R-:W-:Y:S04]  /*1570*/  LDS R0, [R9+0x800] ;  /* 0x0008000009007984 */ /* 0x000fe80000000800 */
[----:B------:R-:W1:Y:S04]  /*1580*/  LDS R3, [R9] ;  /* 0x0000000009037984 */ /* 0x000e680000000800 */
[----:B------:R-:W-:Y:S04]  /*1590*/  LDS R2, [R9+0x1800] ;  /* 0x0018000009027984 */ /* 0x000fe80000000800 */
[----:B------:R-:W2:Y:S04]  /*15a0*/  LDS R11, [R9+0x1000] ;  /* 0x00100000090b7984 */ /* 0x000ea80000000800 */
[----:B------:R-:W-:Y:S04]  /*15b0*/  LDS R12, [R9+0x2800] ;  /* 0x00280000090c7984 */ /* 0x000fe80000000800 */
[----:B------:R-:W3:Y:S01]  /*15c0*/  LDS R13, [R9+0x2000] ;  /* 0x00200000090d7984 */ /* 0x000ee20000000800 */
[----:B-1----:R-:W-:-:S05]  /*15d0*/  FADD R0, R0, R3 ;  /* 0x0000000300007221 */ /* 0x002fca0000000000 */
[----:B------:R1:W-:Y:S01]  /*15e0*/  STS [R9], R0 ;  /* 0x0000000009007388 */ /* 0x0003e20000000800 */
[----:B--2---:R-:W-:-:S05]  /*15f0*/  FADD R2, R2, R11 ;  /* 0x0000000b02027221 */ /* 0x004fca0000000000 */
[----:B------:R1:W-:Y:S01]  /*1600*/  STS [R9+0x1000], R2 ;  /* 0x0010000209007388 */ /* 0x0003e20000000800 */
[----:B---3--:R-:W-:-:S05]  /*1610*/  FADD R12, R12, R13 ;  /* 0x0000000d0c0c7221 */ /* 0x008fca0000000000 */
[----:B------:R1:W-:Y:S02]  /*1620*/  STS [R9+0x2000], R12 ;  /* 0x0020000c09007388 */ /* 0x0003e40000000800 */
.L_x_20:
[----:B------:R-:W-:Y:S05]  /*1630*/  BSYNC.RECONVERGENT B0 ;  /* 0x0000000000007941 */ /* 0x000fea0003800200 */
.L_x_19:
[----:B------:R-:W-:Y:S06]  /*1640*/  BAR.SYNC.DEFER_BLOCKING 0x0 ;  /* 0x0000000000007b1d */ /* 0x000fec0000010000 */
[----:B------:R-:W-:Y:S04]  /*1650*/  BSSY.RECONVERGENT B0, `(.L_x_21) ;  /* 0x000000e000007945 */ /* 0x000fe80003800200 */
[----:B------:R-:W-:Y:S05]  /*1660*/  @P1 BRA `(.L_x_22) ;  /* 0x0000000000301947 */ /* 0x000fea0003800000 */
[----:B-1----:R-:W-:Y:S04]  /*1670*/  LDS R0, [R9+0x400] ;  /* 0x0004000009007984 */ /* 0x002fe80000000800 */
        /* <DEDUP_REMOVED lines=11> */
.L_x_22:
[----:B------:R-:W-:Y:S05]  /*1730*/  BSYNC.RECONVERGENT B0 ;  /* 0x0000000000007941 */ /* 0x000fea0003800200 */
.L_x_21:
[----:B------:R-:W-:Y:S06]  /*1740*/  BAR.SYNC.DEFER_BLOCKING 0x0 ;  /* 0x0000000000007b1d */ /* 0x000fec0000010000 */
[----:B------:R-:W-:Y:S04]  /*1750*/  BSSY.RECONVERGENT B0, `(.L_x_23) ;  /* 0x000000e000007945 */ /* 0x000fe80003800200 */
[----:B------:R-:W-:Y:S05]  /*1760*/  @P2 BRA `(.L_x_24) ;  /* 0x0000000000302947 */ /* 0x000fea0003800000 */
[----:B-1--4-:R-:W-:Y:S04]  /*1770*/  LDS R0, [R9+0x200] ;  /* 0x0002000009007984 */ /* 0x012fe80000000800 */
        /* <DEDUP_REMOVED lines=11> */
.L_x_24:
[----:B------:R-:W-:Y:S05]  /*1830*/  BSYNC.RECONVERGENT B0 ;  /* 0x0000000000007941 */ /* 0x000fea0003800200 */
.L_x_23:
        /* <DEDUP_REMOVED lines=15> */
.L_x_26:
[----:B------:R-:W-:Y:S05]  /*1930*/  BSYNC.RECONVERGENT B0 ;  /* 0x0000000000007941 */ /* 0x000fea0003800200 */
.L_x_25:
[----:B------:R-:W-:Y:S01]  /*1940*/  BAR.SYNC.DEFER_BLOCKING 0x0 ;  /* 0x0000000000007b1d */ /* 0x000fe20000010000 */
[----:B------:R-:W-:-:S05]  /*1950*/  ISETP.GT.U32.AND P0, PT, R4, 0x1f, PT ;  /* 0x0000001f0400780c */ /* 0x000fca0003f04070 */
[----:B------:R-:W-:Y:S08]  /*1960*/  BSSY.RECONVERGENT B0, `(.L_x_27) ;  /* 0x000007d000007945 */ /* 0x000ff00003800200 */
[----:B------:R-:W-:Y:S05]  /*1970*/  @P0 BRA `(.L_x_28) ;  /* 0x0000000400ec0947 */ /* 0x000fea0003800000 */
[----:B-1--4-:R-:W-:Y:S01]  /*1980*/  LDS R0, [R9+0x80] ;  /* 0x0000800009007984 */ /* 0x012fe20000000800 */
[----:B------:R-:W-:-:S03]  /*1990*/  ISETP.NE.AND P0, PT, R4, RZ, PT ;  /* 0x000000ff0400720c */ /* 0x000fc60003f05270 */
[----:B------:R-:W1:Y:S02]  /*19a0*/  LDS R3, [R9] ;  /* 0x0000000009037984 */ /* 0x000e640000000800 */
[----:B-1----:R-:W-:-:S05]  /*19b0*/  FADD R0, R0, R3 ;  /* 0x0000000300007221 */ /* 0x002fca0000000000 */
[----:B------:R-:W-:Y:S04]  /*19c0*/  STS [R9], R0 ;  /* 0x0000000009007388 */ /* 0x000fe80000000800 */
[----:B------:R-:W-:Y:S04]  /*19d0*/  LDS R2, [R9+0x1080] ;  /* 0x0010800009027984 */ /* 0x000fe80000000800 */
[----:B------:R-:W1:Y:S02]  /*19e0*/  LDS R3, [R9+0x1000] ;  /* 0x0010000009037984 */ /* 0x000e640000000800 */
[----:B-1----:R-:W-:-:S05]  /*19f0*/  FADD R2, R2, R3 ;  /* 0x0000000302027221 */ /* 0x002fca0000000000 */
[----:B------:R-:W-:Y:S04]  /*1a00*/  STS [R9+0x1000], R2 ;  /* 0x0010000209007388 */ /* 0x000fe80000000800 */
[----:B------:R-:W-:Y:S04]  /*1a10*/  LDS R3, [R9+0x2080] ;  /* 0x0020800009037984 */ /* 0x000fe80000000800 */
[----:B------:R-:W1:Y:S02]  /*1a20*/  LDS R12, [R9+0x2000] ;  /* 0x00200000090c7984 */ /* 0x000e640000000800 */
[----:B-1----:R-:W-:-:S05]  /*1a30*/  FADD R12, R3, R12 ;  /* 0x0000000c030c7221 */ /* 0x002fca0000000000 */
[----:B------:R-:W-:Y:S04]  /*1a40*/  STS [R9+0x2000], R12 ;  /* 0x0020000c09007388 */ /* 0x000fe80000000800 */
[----:B------:R-:W-:Y:S04]  /*1a50*/  LDS R3, [R9+0x40] ;  /* 0x0000400009037984 */ /* 0x000fe80000000800 */
[----:B0-----:R-:W0:Y:S02]  /*1a60*/  LDS R14, [R9] ;  /* 0x00000000090e7984 */ /* 0x001e240000000800 */
[----:B0-----:R-:W-:-:S05]  /*1a70*/  FADD R14, R3, R14 ;  /* 0x0000000e030e7221 */ /* 0x001fca0000000000 */
[----:B------:R-:W-:Y:S04]  /*1a80*/  STS [R9], R14 ;  /* 0x0000000e09007388 */ /* 0x000fe80000000800 */
[----:B------:R-:W-:Y:S04]  /*1a90*/  LDS R0, [R9+0x20] ;  /* 0x0000200009007984 */ /* 0x000fe80000000800 */
[----:B------:R-:W0:Y:S02]  /*1aa0*/  LDS R3, [R9] ;  /* 0x0000000009037984 */ /* 0x000e240000000800 */
        /* <DEDUP_REMOVED lines=15> */
[----:B------:R-:W0:Y:S02]  /*1ba0*/  LDS R3, [R9+0x1000] ;  /* 0x0010000009037984 */ /* 0x000e240000000800 */
[----:B0-----:R-:W-:-:S05]  /*1bb0*/  FADD R0, R0, R3 ;  /* 0x0000000300007221 */ /* 0x001fca0000000000 */
[----:B------:R-:W-:Y:S04]  /*1bc0*/  STS [R9+0x1000], R0 ;  /* 0x0010000009007388 */ /* 0x000fe80000000800 */
        /* <DEDUP_REMOVED lines=35> */
[----:B------:R2:W-:Y:S01]  /*1e00*/  STS [R9+0x2000], R2 ;  /* 0x0020000209007388 */ /* 0x0005e20000000800 */
[----:B------:R-:W-:Y:S05]  /*1e10*/  @P0 BRA `(.L_x_28) ;  /* 0x0000000000c40947 */ /* 0x000fea0003800000 */
[----:B------:R-:W2:Y:S02]  /*1e20*/  LDS R0, [R7+0x1000] ;  /* 0x0010000007007984 */ /* 0x000ea40000000800 */
[----:B--2---:R-:W-:Y:S01]  /*1e30*/  VIADD R2, R0, 0xf3000000 ;  /* 0xf300000000027836 */ /* 0x004fe20000000000 */
[----:B------:R0:W1:Y:S04]  /*1e40*/  MUFU.RSQ R3, R0 ;  /* 0x0000000000037308 */ /* 0x0000680000001400 */
[----:B------:R-:W-:-:S13]  /*1e50*/  ISETP.GT.U32.AND P0, PT, R2, 0x727fffff, PT ;  /* 0x727fffff0200780c */ /* 0x000fda0003f04070 */
[----:B01----:R-:W-:Y:S05]  /*1e60*/  @!P0 BRA `(.L_x_29) ;  /* 0x0000000000188947 */ /* 0x003fea0003800000 */
[----:B------:R-:W-:Y:S01]  /*1e70*/  BSSY.RECONVERGENT B1, `(.L_x_30) ;  /* 0x0000003000017945 */ /* 0x000fe20003800200 */
[----:B------:R-:W-:-:S07]  /*1e80*/  MOV R15, 0x1ea0 ;  /* 0x00001ea0000f7802 */ /* 0x000fce0000000f00 */
[----:B------:R-:W-:Y:S05]  /*1e90*/  CALL.REL.NOINC `($__internal_0_$__cuda_sm20_sqrt_rn_f32_slowpath) ;  /* 0x0000000000c07944 */ /* 0x000fea0003c00000 */
[----:B------:R-:W-:Y:S05]  /*1ea0*/  BSYNC.RECONVERGENT B1 ;  /* 0x0000000000017941 */ /* 0x000fea0003800200 */
.L_x_30:
[----:B------:R-:W-:Y:S01]  /*1eb0*/  IMAD.MOV.U32 R2, RZ, RZ, R3 ;  /* 0x000000ffff027224 */ /* 0x000fe200078e0003 */
[----:B------:R-:W-:Y:S06]  /*1ec0*/  BRA `(.L_x_31) ;  /* 0x0000000000107947 */ /* 0x000fec0003800000 */
.L_x_29:
[----:B------:R-:W-:Y:S01]  /*1ed0*/  FMUL.FTZ R11, R0, R3 ;  /* 0x00000003000b7220 */ /* 0x000fe20000410000 */
[----:B------:R-:W-:-:S03]  /*1ee0*/  FMUL.FTZ R2, R3, 0.5 ;  /* 0x3f00000003027820 */ /* 0x000fc60000410000 */
[----:B------:R-:W-:-:S04]  /*1ef0*/  FFMA R0, -R11, R11, R0 ;  /* 0x0000000b0b007223 */ /* 0x000fc80000000100 */
[----:B------:R-:W-:-:S07]  /*1f00*/  FFMA R2, R0, R2, R11 ;  /* 0x0000000200027223 */ /* 0x000fce000000000b */
.L_x_31:
[----:B------:R-:W0:Y:S02]  /*1f10*/  LDS R0, [R7+0x2000] ;  /* 0x0020000007007984 */ /* 0x000e240000000800 */
[----:B0-----:R-:W-:Y:S01]  /*1f20*/  IADD3 R11, PT, PT, R0, -0xd000000, RZ ;  /* 0xf3000000000b7810 */ /* 0x001fe20007ffe0ff */
[----:B------:R0:W1:Y:S03]  /*1f30*/  MUFU.RSQ R3, R0 ;  /* 0x0000000000037308 */ /* 0x0000660000001400 */
[----:B------:R-:W-:-:S13]  /*1f40*/  ISETP.GT.U32.AND P0, PT, R11, 0x727fffff, PT ;  /* 0x727fffff0b00780c */ /* 0x000fda0003f04070 */
[----:B0-----:R-:W-:Y:S05]  /*1f50*/  @!P0 BRA `(.L_x_32) ;  /* 0x0000000000148947 */ /* 0x001fea0003800000 */
[----:B------:R-:W-:Y:S01]  /*1f60*/  BSSY.RECONVERGENT B1, `(.L_x_33) ;  /* 0x0000003000017945 */ /* 0x000fe20003800200 */
[----:B------:R-:W-:-:S07]  /*1f70*/  MOV R15, 0x1f90 ;  /* 0x00001f90000f7802 */ /* 0x000fce0000000f00 */
[----:B-1----:R-:W-:Y:S05]  /*1f80*/  CALL.REL.NOINC `($__internal_0_$__cuda_sm20_sqrt_rn_f32_slowpath) ;  /* 0x0000000000847944 */ /* 0x002fea0003c00000 */
[----:B------:R-:W-:Y:S05]  /*1f90*/  BSYNC.RECONVERGENT B1 ;  /* 0x0000000000017941 */ /* 0x000fea0003800200 */
.L_x_33:
[----:B------:R-:W-:Y:S05]  /*1fa0*/  BRA `(.L_x_34) ;  /* 0x0000000000107947 */ /* 0x000fea0003800000 */
.L_x_32:
[----:B-1----:R-:W-:Y:S01]  /*1fb0*/  FMUL.FTZ R11, R0, R3 ;  /* 0x00000003000b7220 */ /* 0x002fe20000410000 */
[----:B------:R-:W-:-:S03]  /*1fc0*/  FMUL.FTZ R3, R3, 0.5 ;  /* 0x3f00000003037820 */ /* 0x000fc60000410000 */
[----:B------:R-:W-:-:S04]  /*1fd0*/  FFMA R0, -R11, R11, R0 ;  /* 0x0000000b0b007223 */ /* 0x000fc80000000100 */
[----:B------:R-:W-:-:S07]  /*1fe0*/  FFMA R3, R0, R3, R11 ;  /* 0x0000000300037223 */ /* 0x000fce000000000b */
.L_x_34:
[----:B------:R-:W0:Y:S01]  /*1ff0*/  LDS R0, [R7] ;  /* 0x0000000007007984 */ /* 0x000e220000000800 */
[----:B------:R-:W-:Y:S01]  /*2000*/  FFMA R15, R3, R2, 9.9999999600419720025e-13 ;  /* 0x2b8cbccc030f7423 */ /* 0x000fe20000000002 */
[----:B------:R-:W-:Y:S03]  /*2010*/  BSSY.RECONVERGENT B1, `(.L_x_35) ;  /* 0x000000c000017945 */ /* 0x000fe60003800200 */
[----:B------:R-:W1:Y:S02]  /*2020*/  MUFU.RCP R2, R15 ;  /* 0x0000000f00027308 */ /* 0x000e640000001000 */
[----:B-1----:R-:W-:-:S04]  /*2030*/  FFMA R3, -R15, R2, 1 ;  /* 0x3f8000000f037423 */ /* 0x002fc80000000102 */
[----:B------:R-:W-:Y:S02]  /*2040*/  FFMA R3, R2, R3, R2 ;  /* 0x0000000302037223 */ /* 0x000fe40000000002 */
[----:B0-----:R-:W0:Y:S02]  /*2050*/  FCHK P0, R0, R15 ;  /* 0x0000000f00007302 */ /* 0x001e240000000000 */
[----:B------:R-:W-:-:S04]  /*2060*/  FFMA R2, R0, R3, RZ ;  /* 0x0000000300027223 */ /* 0x000fc800000000ff */
[----:B------:R-:W-:-:S04]  /*2070*/  FFMA R11, -R15, R2, R0 ;  /* 0x000000020f0b7223 */ /* 0x000fc80000000100 */
[----:B------:R-:W-:Y:S01]  /*2080*/  FFMA R11, R3, R11, R2 ;  /* 0x0000000b030b7223 */ /* 0x000fe20000000002 */
[----:B0-----:R-:W-:Y:S06]  /*2090*/  @!P0 BRA `(.L_x_36) ;  /* 0x00000000000c8947 */ /* 0x001fec0003800000 */
[----:B------:R-:W-:-:S07]  /*20a0*/  MOV R2, 0x20c0 ;  /* 0x000020c000027802 */ /* 0x000fce0000000f00 */
[----:B------:R-:W-:Y:S05]  /*20b0*/  CALL.REL.NOINC `($__internal_1_$__cuda_sm3x_div_rn_noftz_f32_slowpath) ;  /* 0x0000000000907944 */ /* 0x000fea0003c00000 */
[----:B------:R-:W-:-:S07]  /*20c0*/  IMAD.MOV.U32 R11, RZ, RZ, R0 ;  /* 0x000000ffff0b7224 */ /* 0x000fce00078e0000 */
.L_x_36:
[----:B------:R-:W-:Y:S05]  /*20d0*/  BSYNC.RECONVERGENT B1 ;  /* 0x0000000000017941 */ /* 0x000fea0003800200 */
.L_x_35:
[----:B------:R-:W0:Y:S08]  /*20e0*/  LDC R13, c[0x0][0x39c] ;  /* 0x0000e700ff0d7b82 */ /* 0x000e300000000800 */
[----:B------:R-:W1:Y:S01]  /*20f0*/  LDC.64 R2, c[0x0][0x390] ;  /* 0x0000e400ff027b82 */ /* 0x000e620000000a00 */
[----:B0-----:R-:W-:-:S04]  /*2100*/  IMAD R13, R13, UR6, R6 ;  /* 0x000000060d0d7c24 */ /* 0x001fc8000f8e0206 */
[----:B-1----:R-:W-:-:S05]  /*2110*/  IMAD.WIDE.U32 R2, R13, 0x4, R2 ;  /* 0x000000040d027825 */ /* 0x002fca00078e0002 */
[----:B------:R3:W-:Y:S02]  /*2120*/  STG.E desc[UR8][R2.64], R11 ;  /* 0x0000000b02007986 */ /* 0x0007e4000c101908 */
.L_x_28:
[----:B------:R-:W-:Y:S05]  /*2130*/  BSYNC.RECONVERGENT B0 ;  /* 0x0000000000007941 */ /* 0x000fea0003800200 */
.L_x_27:
[----:B------:R-:W5:Y:S01]  /*2140*/  LDCU UR4, c[0x0][0x39c] ;  /* 0x00007380ff0477ac */ /* 0x000f620008000800 */
[----:B------:R-:W-:Y:S01]  /*2150*/  VIADD R6, R6, 0x1 ;  /* 0x0000000106067836 */ /* 0x000fe20000000000 */
[----:B------:R-:W-:Y:S04]  /*2160*/  BAR.SYNC.DEFER_BLOCKING 0x0 ;  /* 0x0000000000007b1d */ /* 0x000fe80000010000 */
[----:B-----5:R-:W-:-:S13]  /*2170*/  ISETP.NE.AND P0, PT, R6, UR4, PT ;  /* 0x0000000406007c0c */ /* 0x020fda000bf05270 */
[----:B------:R-:W-:Y:S05]  /*2180*/  @P0 BRA `(.L_x_37) ;  /* 0xffffffe800640947 */ /* 0x000fea000383ffff */
[----:B------:R-:W-:Y:S05]  /*2190*/  EXIT ;  /* 0x000000000000794d */ /* 0x000fea0003800000 */
        .weak           $__internal_0_$__cuda_sm20_sqrt_rn_f32_slowpath
        .type           $__internal_0_$__cuda_sm20_sqrt_rn_f32_slowpath,@function
        .size           $__internal_0_$__cuda_sm20_sqrt_rn_f32_slowpath,($__internal_1_$__cuda_sm3x_div_rn_noftz_f32_slowpath - $__internal_0_$__cuda_sm20_sqrt_rn_f32_slowpath)
$__internal_0_$__cuda_sm20_sqrt_rn_f32_slowpath:
[----:B------:R-:W-:-:S13]  /*21a0*/  LOP3.LUT P0, RZ, R0, 0x7fffffff, RZ, 0xc0, !PT ;  /* 0x7fffffff00ff7812 */ /* 0x000fda000780c0ff */
[----:B------:R-:W-:Y:S01]  /*21b0*/  @!P0 MOV R3, R0 ;  /* 0x0000000000038202 */ /* 0x000fe20000000f00 */
[----:B------:R-:W-:Y:S06]  /*21c0*/  @!P0 BRA `(.L_x_38) ;  /* 0x0000000000408947 */ /* 0x000fec0003800000 */
[----:B------:R-:W-:-:S13]  /*21d0*/  FSETP.GEU.FTZ.AND P0, PT, R0, RZ, PT ;  /* 0x000000ff0000720b */ /* 0x000fda0003f1e000 */
[----:B------:R-:W-:Y:S01]  /*21e0*/  @!P0 IMAD.MOV.U32 R3, RZ, RZ, 0x7fffffff ;  /* 0x7fffffffff038424 */ /* 0x000fe200078e00ff */
[----:B------:R-:W-:Y:S06]  /*21f0*/  @!P0 BRA `(.L_x_38) ;  /* 0x0000000000348947 */ /* 0x000fec0003800000 */
[----:B------:R-:W-:-:S13]  /*2200*/  FSETP.GTU.FTZ.AND P0, PT, |R0|, +INF , PT ;  /* 0x7f8000000000780b */ /* 0x000fda0003f1c200 */
[----:B------:R-:W-:Y:S01]  /*2210*/  @P0 FADD.FTZ R3, R0, 1 ;  /* 0x3f80000000030421 */ /* 0x000fe20000010000 */
[----:B------:R-:W-:Y:S06]  /*2220*/  @P0 BRA `(.L_x_38) ;  /* 0x0000000000280947 */ /* 0x000fec0003800000 */
[----:B------:R-:W-:-:S13]  /*2230*/  FSETP.NEU.FTZ.AND P0, PT, |R0|, +INF , PT ;  /* 0x7f8000000000780b */ /* 0x000fda0003f1d200 */
[----:B------:R-:W-:-:S04]  /*2240*/  @P0 FFMA R11, R0, 1.84467440737095516160e+19, RZ ;  /* 0x5f800000000b0823 */ /* 0x000fc800000000ff */
[----:B------:R-:W0:Y:S02]  /*2250*/  @P0 MUFU.RSQ R12, R11 ;  /* 0x0000000b000c0308 */ /* 0x000e240000001400 */
[----:B0-----:R-:W-:Y:S01]  /*2260*/  @P0 FMUL.FTZ R14, R11, R12 ;  /* 0x0000000c0b0e0220 */ /* 0x001fe20000410000 */
[----:B------:R-:W-:-:S03]  /*2270*/  @P0 FMUL.FTZ R12, R12, 0.5 ;  /* 0x3f0000000c0c0820 */ /* 0x000fc60000410000 */
[----:B------:R-:W-:-:S04]  /*2280*/  @P0 FADD.FTZ R3, -R14, -RZ ;  /* 0x800000ff0e030221 */ /* 0x000fc80000010100 */
[----:B------:R-:W-:Y:S01]  /*2290*/  @P0 FFMA R13, R14, R3, R11 ;  /* 0x000000030e0d0223 */ /* 0x000fe2000000000b */
[----:B------:R-:W-:-:S03]  /*22a0*/  @!P0 IMAD.MOV.U32 R3, RZ, RZ, R0 ;  /* 0x000000ffff038224 */ /* 0x000fc600078e0000 */
[----:B------:R-:W-:-:S04]  /*22b0*/  @P0 FFMA R12, R13, R12, R14 ;  /* 0x0000000c0d0c0223 */ /* 0x000fc8000000000e */
[----:B------:R-:W-:-:S07]  /*22c0*/  @P0 FMUL.FTZ R3, R12, 2.3283064365386962891e-10 ;  /* 0x2f8000000c030820 */ /* 0x000fce0000410000 */
.L_x_38:
[----:B------:R-:W-:Y:S01]  /*22d0*/  MOV R12, R15 ;  /* 0x0000000f000c7202 */ /* 0x000fe20000000f00 */
[----:B------:R-:W-:-:S04]  /*22e0*/  IMAD.MOV.U32 R13, RZ, RZ, 0x0 ;  /* 0x00000000ff0d7424 */ /* 0x000fc800078e00ff */
[----:B------:R-:W-:Y:S05]  /*22f0*/  RET.REL.NODEC R12 `(_Z25cosine_strategy5_templateILi1024EEvPKfS1_Pfiii) ;  /* 0xffffffdc0c407950 */ /* 0x000fea0003c3ffff */
        .weak           $__internal_1_$__cuda_sm3x_div_rn_noftz_f32_slowpath
        .type           $__internal_1_$__cuda_sm3x_div_rn_noftz_f32_slowpath,@function
        .size           $__internal_1_$__cuda_sm3x_div_rn_noftz_f32_slowpath,(.L_x_279 - $__internal_1_$__cuda_sm3x_div_rn_noftz_f32_slowpath)
$__internal_1_$__cuda_sm3x_div_rn_noftz_f32_slowpath:
[----:B------:R-:W-:Y:S01]  /*2300*/  SHF.R.U32.HI R11, RZ, 0x17, R15 ;  /* 0x00000017ff0b7819 */ /* 0x000fe2000001160f */
[----:B------:R-:W-:Y:S01]  /*2310*/  BSSY.RECONVERGENT B2, `(.L_x_39) ;  /* 0x0000064000027945 */ /* 0x000fe20003800200 */
[--C-:B------:R-:W-:Y:S01]  /*2320*/  SHF.R.U32.HI R3, RZ, 0x17, R0.reuse ;  /* 0x00000017ff037819 */ /* 0x100fe20000011600 */
[----:B------:R-:W-:Y:S01]  /*2330*/  IMAD.MOV.U32 R14, RZ, RZ, R0 ;  /* 0x000000ffff0e7224 */ /* 0x000fe200078e0000 */
[----:B------:R-:W-:Y:S02]  /*2340*/  LOP3.LUT R11, R11, 0xff, RZ, 0xc0, !PT ;  /* 0x000000ff0b0b7812 */ /* 0x000fe400078ec0ff */
[----:B------:R-:W-:-:S03]  /*2350*/  LOP3.LUT R13, R3, 0xff, RZ, 0xc0, !PT ;  /* 0x000000ff030d7812 */ /* 0x000fc600078ec0ff */
[----:B------:R-:W-:Y:S01]  /*2360*/  VIADD R17, R11, 0xffffffff ;  /* 0xffffffff0b117836 */ /* 0x000fe20000000000 */
[----:B------:R-:W-:-:S04]  /*2370*/  IADD3 R16, PT, PT, R13, -0x1, RZ ;  /* 0xffffffff0d107810 */ /* 0x000fc80007ffe0ff */
[----:B------:R-:W-:-:S04]  /*2380*/  ISETP.GT.U32.AND P0, PT, R17, 0xfd, PT ;  /* 0x000000fd1100780c */ /* 0x000fc80003f04070 */
[----:B------:R-:W-:-:S13]  /*2390*/  ISETP.GT.U32.OR P0, PT, R16, 0xfd, P0 ;  /* 0x000000fd1000780c */ /* 0x000fda0000704470 */
[----:B------:R-:W-:Y:S01]  /*23a0*/  @!P0 MOV R12, RZ ;  /* 0x000000ff000c8202 */ /* 0x000fe20000000f00 */
[----:B------:R-:W-:Y:S06]  /*23b0*/  @!P0 BRA `(.L_x_40) ;  /* 0x0000000000608947 */ /* 0x000fec0003800000 */
[----:B------:R-:W-:Y:S01]  /*23c0*/  FSETP.GTU.FTZ.AND P0, PT, |R0|, +INF , PT ;  /* 0x7f8000000000780b */ /* 0x000fe20003f1c200 */
[----:B------:R-:W-:Y:S01]  /*23d0*/  IMAD.MOV.U32 R3, RZ, RZ, R15 ;  /* 0x000000ffff037224 */ /* 0x000fe200078e000f */
[----:B------:R-:W-:-:S04]  /*23e0*/  FSETP.GTU.FTZ.AND P1, PT, |R15|, +INF , PT ;  /* 0x7f8000000f00780b */ /* 0x000fc80003f3c200 */
[----:B------:R-:W-:-:S13]  /*23f0*/  PLOP3.LUT P0, PT, P0, P1, PT, 0xf8, 0x8f ;  /* 0x00000000008f781c */ /* 0x000fda0000703f70 */
[----:B------:R-:W-:Y:S05]  /*2400*/  @P0 BRA `(.L_x_41) ;  /* 0x00000004004c0947 */ /* 0x000fea0003800000 */
[----:B------:R-:W-:-:S13]  /*2410*/  LOP3.LUT P0, RZ, R15, 0x7fffffff, R14, 0xc8, !PT ;  /* 0x7fffffff0fff7812 */ /* 0x000fda000780c80e */
[----:B------:R-:W-:Y:S05]  /*2420*/  @!P0 BRA `(.L_x_42) ;  /* 0x00000004003c8947 */ /* 0x000fea0003800000 */
[C---:B------:R-:W-:Y:S02]  /*2430*/  FSETP.NEU.FTZ.AND P1, PT, |R0|.reuse, +INF , PT ;  /* 0x7f8000000000780b */ /* 0x040fe40003f3d200 */
[----:B------:R-:W-:Y:S02]  /*2440*/  FSETP.NEU.FTZ.AND P2, PT, |R3|, +INF , PT ;  /* 0x7f8000000300780b */ /* 0x000fe40003f5d200 */
[----:B------:R-:W-:-:S11]  /*2450*/  FSETP.NEU.FTZ.AND P0, PT, |R0|, +INF , PT ;  /* 0x7f8000000000780b */ /* 0x000fd60003f1d200 */
[----:B------:R-:W-:Y:S05]  /*2460*/  @!P2 BRA !P1, `(.L_x_42) ;  /* 0x00000004002ca947 */ /* 0x000fea0004800000 */
[----:B------:R-:W-:-:S04]  /*2470*/  LOP3.LUT P1, RZ, R14, 0x7fffffff, RZ, 0xc0, !PT ;  /* 0x7fffffff0eff7812 */ /* 0x000fc8000782c0ff */
[----:B------:R-:W-:-:S13]  /*2480*/  PLOP3.LUT P1, PT, P2, P1, PT, 0x2f, 0xf2 ;  /* 0x0000000000f2781c */ /* 0x000fda0001722577 */
[----:B------:R-:W-:Y:S05]  /*2490*/  @P1 BRA `(.L_x_43) ;  /* 0x0000000400181947 */ /* 0x000fea0003800000 */
[----:B------:R-:W-:-:S04]  /*24a0*/  LOP3.LUT P1, RZ, R15, 0x7fffffff, RZ, 0xc0, !PT ;  /* 0x7fffffff0fff7812 */ /* 0x000fc8000782c0ff */
[----:B------:R-:W-:-:S13]  /*24b0*/  PLOP3.LUT P0, PT, P0, P1, PT, 0x2f, 0xf2 ;  /* 0x0000000000f2781c */ /* 0x000fda0000702577 */
[----:B------:R-:W-:Y:S05]  /*24c0*/  @P0 BRA `(.L_x_44) ;  /* 0x0000000400000947 */ /* 0x000fea0003800000 */
[----:B------:R-:W-:Y:S02]  /*24d0*/  ISETP.GE.AND P0, PT, R16, RZ, PT ;  /* 0x000000ff1000720c */ /* 0x000fe40003f06270 */
[----:B------:R-:W-:-:S11]  /*24e0*/  ISETP.GE.AND P1, PT, R17, RZ, PT ;  /* 0x000000ff1100720c */ /* 0x000fd60003f26270 */
[----:B------:R-:W-:Y:S01]  /*24f0*/  @P0 MOV R12, RZ ;  /* 0x000000ff000c0202 */ /* 0x000fe20000000f00 */
[----:B------:R-:W-:Y:S02]  /*2500*/  @!P0 IMAD.MOV.U32 R12, RZ, RZ, -0x40 ;  /* 0xffffffc0ff0c8424 */ /* 0x000fe400078e00ff */
[----:B------:R-:W-:Y:S01]  /*2510*/  @!P0 FFMA R14, R0, 1.84467440737095516160e+19, RZ ;  /* 0x5f800000000e8823 */ /* 0x000fe200000000ff */
[----:B------:R-:W-:Y:S02]  /*2520*/  @!P1 FFMA R15, R3, 1.84467440737095516160e+19, RZ ;  /* 0x5f800000030f9823 */ /* 0x000fe400000000ff */
[----:B------:R-:W-:-:S07]  /*2530*/  @!P1 IADD3 R12, PT, PT, R12, 0x40, RZ ;  /* 0x000000400c0c9810 */ /* 0x000fce0007ffe0ff */
.L_x_40:
[----:B------:R-:W-:Y:S01]  /*2540*/  LEA R0, R11, 0xc0800000, 0x17 ;  /* 0xc08000000b007811 */ /* 0x000fe200078eb8ff */
[----:B------:R-:W-:Y:S01]  /*2550*/  BSSY.RECONVERGENT B3, `(.L_x_45) ;  /* 0x0000036000037945 */ /* 0x000fe20003800200 */
[----:B------:R-:W-:-:S03]  /*2560*/  IADD3 R13, PT, PT, R13, -0x7f, RZ ;  /* 0xffffff810d0d7810 */ /* 0x000fc60007ffe0ff */
[----:B------:R-:W-:Y:S02]  /*2570*/  IMAD.IADD R15, R15, 0x1, -R0 ;  /* 0x000000010f0f7824 */ /* 0x000fe400078e0a00 */
[C---:B------:R-:W-:Y:S01]  /*2580*/  IMAD R0, R13.reuse, -0x800000, R14 ;  /* 0xff8000000d007824 */ /* 0x040fe200078e020e */
[----:B------:R-:W-:Y:S01]  /*2590*/  IADD3 R13, PT, PT, R13, 0x7f, -R11 ;  /* 0x0000007f0d0d7810 */ /* 0x000fe20007ffe80b */
[----:B------:R-:W0:Y:S01]  /*25a0*/  MUFU.RCP R3, R15 ;  /* 0x0000000f00037308 */ /* 0x000e220000001000 */
[----:B------:R-:W-:-:S03]  /*25b0*/  FADD.FTZ R17, -R15, -RZ ;  /* 0x800000ff0f117221 */ /* 0x000fc60000010100 */
[----:B------:R-:W-:Y:S02]  /*25c0*/  IMAD.IADD R13, R13, 0x1, R12 ;  /* 0x000000010d0d7824 */ /* 0x000fe400078e020c */
[----:B0-----:R-:W-:-:S04]  /*25d0*/  FFMA R16, R3, R17, 1 ;  /* 0x3f80000003107423 */ /* 0x001fc80000000011 */
[----:B------:R-:W-:-:S04]  /*25e0*/  FFMA R3, R3, R16, R3 ;  /* 0x0000001003037223 */ /* 0x000fc80000000003 */
[----:B------:R-:W-:-:S04]  /*25f0*/  FFMA R14, R0, R3, RZ ;  /* 0x00000003000e7223 */ /* 0x000fc800000000ff */
[----:B------:R-:W-:-:S04]  /*2600*/  FFMA R16, R17, R14, R0 ;  /* 0x0000000e11107223 */ /* 0x000fc80000000000 */
[----:B------:R-:W-:-:S04]  /*2610*/  FFMA R16, R3, R16, R14 ;  /* 0x0000001003107223 */ /* 0x000fc8000000000e */
[----:B------:R-:W-:-:S04]  /*2620*/  FFMA R17, R17, R16, R0 ;  /* 0x0000001011117223 */ /* 0x000fc80000000000 */
[----:B------:R-:W-:-:S05]  /*2630*/  FFMA R0, R3, R17, R16 ;  /* 0x0000001103007223 */ /* 0x000fca0000000010 */
[----:B------:R-:W-:-:S04]  /*2640*/  SHF.R.U32.HI R11, RZ, 0x17, R0 ;  /* 0x00000017ff0b7819 */ /* 0x000fc80000011600 */
[----:B------:R-:W-:-:S04]  /*2650*/  LOP3.LUT R11, R11, 0xff, RZ, 0xc0, !PT ;  /* 0x000000ff0b0b7812 */ /* 0x000fc800078ec0ff */
[----:B------:R-:W-:-:S05]  /*2660*/  IADD3 R15, PT, PT, R11, R13, RZ ;  /* 0x0000000d0b0f7210 */ /* 0x000fca0007ffe0ff */
[----:B------:R-:W-:-:S05]  /*2670*/  VIADD R11, R15, 0xffffffff ;  /* 0xffffffff0f0b7836 */ /* 0x000fca0000000000 */
[----:B------:R-:W-:-:S13]  /*2680*/  ISETP.GE.U32.AND P0, PT, R11, 0xfe, PT ;  /* 0x000000fe0b00780c */ /* 0x000fda0003f06070 */
[----:B------:R-:W-:Y:S05]  /*2690*/  @!P0 BRA `(.L_x_46) ;  /* 0x0000000000808947 */ /* 0x000fea0003800000 */
[----:B------:R-:W-:-:S13]  /*26a0*/  ISETP.GT.AND P0, PT, R15, 0xfe, PT ;  /* 0x000000fe0f00780c */ /* 0x000fda0003f04270 */
[----:B------:R-:W-:Y:S05]  /*26b0*/  @P0 BRA `(.L_x_47) ;  /* 0x00000000006c0947 */ /* 0x000fea0003800000 */
[----:B------:R-:W-:-:S13]  /*26c0*/  ISETP.GE.AND P0, PT, R15, 0x1, PT ;  /* 0x000000010f00780c */ /* 0x000fda0003f06270 */
[----:B------:R-:W-:Y:S05]  /*26d0*/  @P0 BRA `(.L_x_48) ;  /* 0x0000000000740947 */ /* 0x000fea0003800000 */
[----:B------:R-:W-:Y:S02]  /*26e0*/  ISETP.GE.AND P0, PT, R15, -0x18, PT ;  /* 0xffffffe80f00780c */ /* 0x000fe40003f06270 */
[----:B------:R-:W-:-:S11]  /*26f0*/  LOP3.LUT R0, R0, 0x80000000, RZ, 0xc0, !PT ;  /* 0x8000000000007812 */ /* 0x000fd600078ec0ff */
[----:B------:R-:W-:Y:S05]  /*2700*/  @!P0 BRA `(.L_x_48) ;  /* 0x0000000000688947 */ /* 0x000fea0003800000 */
[-CC-:B------:R-:W-:Y:S01]  /*2710*/  FFMA.RZ R11, R3, R17.reuse, R16.reuse ;  /* 0x00000011030b7223 */ /* 0x180fe2000000c010 */
[----:B------:R-:W-:Y:S01]  /*2720*/  IADD3 R14, PT, PT, R15, 0x20, RZ ;  /* 0x000000200f0e7810 */ /* 0x000fe20007ffe0ff */
[-CC-:B------:R-:W-:Y:S01]  /*2730*/  FFMA.RM R12, R3, R17.reuse, R16.reuse ;  /* 0x00000011030c7223 */ /* 0x180fe20000004010 */
[----:B------:R-:W-:Y:S02]  /*2740*/  ISETP.NE.AND P2, PT, R15, RZ, PT ;  /* 0x000000ff0f00720c */ /* 0x000fe40003f45270 */
[----:B------:R-:W-:Y:S01]  /*2750*/  LOP3.LUT R13, R11, 0x7fffff, RZ, 0xc0, !PT ;  /* 0x007fffff0b0d7812 */ /* 0x000fe200078ec0ff */
[----:B------:R-:W-:Y:S01]  /*2760*/  FFMA.RP R11, R3, R17, R16 ;  /* 0x00000011030b7223 */ /* 0x000fe20000008010 */
[----:B------:R-:W-:Y:S01]  /*2770*/  IMAD.MOV R3, RZ, RZ, -R15 ;  /* 0x000000ffff037224 */ /* 0x000fe200078e0a0f */
[----:B------:R-:W-:Y:S02]  /*2780*/  ISETP.NE.AND P1, PT, R15, RZ, PT ;  /* 0x000000ff0f00720c */ /* 0x000fe40003f25270 */
[----:B------:R-:W-:-:S02]  /*2790*/  LOP3.LUT R13, R13, 0x800000, RZ, 0xfc, !PT ;  /* 0x008000000d0d7812 */ /* 0x000fc400078efcff */
[----:B------:R-:W-:Y:S02]  /*27a0*/  FSETP.NEU.FTZ.AND P0, PT, R11, R12, PT ;  /* 0x0000000c0b00720b */ /* 0x000fe40003f1d000 */
[----:B------:R-:W-:Y:S02]  /*27b0*/  SHF.L.U32 R14, R13, R14, RZ ;  /* 0x0000000e0d0e7219 */ /* 0x000fe400000006ff */
[----:B------:R-:W-:Y:S02]  /*27c0*/  SEL R12, R3, RZ, P2 ;  /* 0x000000ff030c7207 */ /* 0x000fe40001000000 */
[----:B------:R-:W-:Y:S02]  /*27d0*/  ISETP.NE.AND P1, PT, R14, RZ, P1 ;  /* 0x000000ff0e00720c */ /* 0x000fe40000f25270 */
[----:B------:R-:W-:Y:S02]  /*27e0*/  SHF.R.U32.HI R12, RZ, R12, R13 ;  /* 0x0000000cff0c7219 */ /* 0x000fe4000001160d */
[----:B------:R-:W-:-:S02]  /*27f0*/  PLOP3.LUT P0, PT, P0, P1, PT, 0xf8, 0x8f ;  /* 0x00000000008f781c */ /* 0x000fc40000703f70 */
[----:B------:R-:W-:Y:S02]  /*2800*/  SHF.R.U32.HI R14, RZ, 0x1, R12 ;  /* 0x00000001ff0e7819 */ /* 0x000fe4000001160c */
[----:B------:R-:W-:-:S04]  /*2810*/  SEL R3, RZ, 0x1, !P0 ;  /* 0x00000001ff037807 */ /* 0x000fc80004000000 */
[----:B------:R-:W-:-:S04]  /*2820*/  LOP3.LUT R3, R3, 0x1, R14, 0xf8, !PT ;  /* 0x0000000103037812 */ /* 0x000fc800078ef80e */
[----:B------:R-:W-:-:S04]  /*2830*/  LOP3.LUT R3, R3, R12, RZ, 0xc0, !PT ;  /* 0x0000000c03037212 */ /* 0x000fc800078ec0ff */
[----:B------:R-:W-:-:S04]  /*2840*/  IADD3 R3, PT, PT, R14, R3, RZ ;  /* 0x000000030e037210 */ /* 0x000fc80007ffe0ff */
[----:B------:R-:W-:Y:S01]  /*2850*/  LOP3.LUT R0, R3, R0, RZ, 0xfc, !PT ;  /* 0x0000000003007212 */ /* 0x000fe200078efcff */
[----:B------:R-:W-:Y:S06]  /*2860*/  BRA `(.L_x_48) ;  /* 0x0000000000107947 */ /* 0x000fec0003800000 */
.L_x_47:
[----:B------:R-:W-:-:S04]  /*2870*/  LOP3.LUT R0, R0, 0x80000000, RZ, 0xc0, !PT ;  /* 0x8000000000007812 */ /* 0x000fc800078ec0ff */
[----:B------:R-:W-:Y:S01]  /*2880*/  LOP3.LUT R0, R0, 0x7f800000, RZ, 0xfc, !PT ;  /* 0x7f80000000007812 */ /* 0x000fe200078efcff */
[----:B------:R-:W-:Y:S06]  /*2890*/  BRA `(.L_x_48) ;  /* 0x0000000000047947 */ /* 0x000fec0003800000 */
.L_x_46:
[----:B------:R-:W-:-:S07]  /*28a0*/  IMAD R0, R13, 0x800000, R0 ;  /* 0x008000000d007824 */ /* 0x000fce00078e0200 */
.L_x_48:
[----:B------:R-:W-:Y:S05]  /*28b0*/  BSYNC.RECONVERGENT B3 ;  /* 0x0000000000037941 */ /* 0x000fea0003800200 */
.L_x_45:
[----:B------:R-:W-:Y:S05]  /*28c0*/  BRA `(.L_x_49) ;  /* 0x0000000000207947 */ /* 0x000fea0003800000 */
.L_x_44:
[----:B------:R-:W-:-:S04]  /*28d0*/  LOP3.LUT R0, R15, 0x80000000, R14, 0x48, !PT ;  /* 0x800000000f007812 */ /* 0x000fc800078e480e */
[----:B------:R-:W-:Y:S01]  /*28e0*/  LOP3.LUT R0, R0, 0x7f800000, RZ, 0xfc, !PT ;  /* 0x7f80000000007812 */ /* 0x000fe200078efcff */
[----:B------:R-:W-:Y:S06]  /*28f0*/  BRA `(.L_x_49) ;  /* 0x0000000000147947 */ /* 0x000fec0003800000 */
.L_x_43:
[----:B------:R-:W-:Y:S01]  /*2900*/  LOP3.LUT R0, R15, 0x80000000, R14, 0x48, !PT ;  /* 0x800000000f007812 */ /* 0x000fe200078e480e */
[----:B------:R-:W-:Y:S06]  /*2910*/  BRA `(.L_x_49) ;  /* 0x00000000000c7947 */ /* 0x000fec0003800000 */
.L_x_42:
[----:B------:R-:W0:Y:S01]  /*2920*/  MUFU.RSQ R0, -QNAN ;  /* 0xffc0000000007908 */ /* 0x000e220000001400 */
[----:B------:R-:W-:Y:S05]  /*2930*/  BRA `(.L_x_49) ;  /* 0x0000000000047947 */ /* 0x000fea0003800000 */
.L_x_41:
[----:B------:R-:W-:-:S07]  /*2940*/  FADD.FTZ R0, R0, R3 ;  /* 0x0000000300007221 */ /* 0x000fce0000010000 */
.L_x_49:
[----:B------:R-:W-:Y:S05]  /*2950*/  BSYNC.RECONVERGENT B2 ;  /* 0x0000000000027941 */ /* 0x000fea0003800200 */
.L_x_39:
[----:B------:R-:W-:-:S04]  /*2960*/  HFMA2 R3, -RZ, RZ, 0, 0 ;  /* 0x00000000ff037431 */ /* 0x000fc800000001ff */
[----:B0-----:R-:W-:Y:S05]  /*2970*/  RET.REL.NODEC R2 `(_Z25cosine_strategy5_templateILi1024EEvPKfS1_Pfiii) ;  /* 0xffffffd402a07950 */ /* 0x001fea0003c3ffff */
.L_x_50:
[----:B------:R-:W-:-:S00]  /*2980*/  BRA `(.L_x_50) ;  /* 0xfffffffc00fc7947 */ /* 0x000fc0000383ffff */
[----:B------:R-:W-:-:S00]  /*2990*/  NOP ;  /* 0x0000000000007918 */ /* 0x000fc00000000000 */
        /* <DEDUP_REMOVED lines=14> */
.L_x_279:


//--------------------- .text._Z25cosine_strategy5_templateILi512EEvPKfS1_Pfiii --------------------------
	.section	.text._Z25cosine_strategy5_templateILi512EEvPKfS1_Pfiii,"ax",@progbits
	.align	128
        .global         _Z25cosine_strategy5_templateILi512EEvPKfS1_Pfiii
        .type           _Z25cosine_strategy5_templateILi512EEvPKfS1_Pfiii,@function
        .size           _Z25cosine_strategy5_templateILi512EEvPKfS1_Pfiii,(.L_x_281 - _Z25cosine_strategy5_templateILi512EEvPKfS1_Pfiii)
        .other          _Z25cosine_strategy5_templateILi512EEvPKfS1_Pfiii,@"STO_CUDA_ENTRY STV_DEFAULT"
_Z25cosine_strategy5_templateILi512EEvPKfS1_Pfiii:
.text._Z25cosine_strategy5_templateILi512EEvPKfS1_Pfiii:
        /* <DEDUP_REMOVED lines=30> */
.L_x_55:
        /* <DEDUP_REMOVED lines=11> */
.L_x_54:
[----:B------:R-:W-:Y:S05]  /*0290*/  BSYNC.RECONVERGENT B1 ;  /* 0x0000000000017941 */ /* 0x000fea0003800200 */
.L_x_53:
        /* <DEDUP_REMOVED lines=11> */
.L_x_58:
        /* <DEDUP_REMOVED lines=55> */
.L_x_57:
[----:B------:R-:W-:Y:S05]  /*06c0*/  BSYNC.RECONVERGENT B1 ;  /* 0x0000000000017941 */ /* 0x000fea0003800200 */
.L_x_56:
        /* <DEDUP_REMOVED lines=33> */
.L_x_60:
[----:B------:R-:W-:Y:S05]  /*08e0*/  BSYNC.RECONVERGENT B1 ;  /* 0x0000000000017941 */ /* 0x000fea0003800200 */
.L_x_59:
        /* <DEDUP_REMOVED lines=16> */
.L_x_52:
[----:B------:R-:W-:Y:S05]  /*09f0*/  BSYNC.RECONVERGENT B0 ;  /* 0x0000000000007941 */ /* 0x000fea0003800200 */
.L_x_51:
        /* <DEDUP_REMOVED lines=18> */
.L_x_86:
        /* <DEDUP_REMOVED lines=28> */
.L_x_65:
        /* <DEDUP_REMOVED lines=47> */
.L_x_64:
[----:B------:R-:W-:Y:S05]  /*0fd0*/  BSYNC.RECONVERGENT B1 ;  /* 0x0000000000017941 */ /* 0x000fea0003800200 */
.L_x_63:
        /* <DEDUP_REMOVED lines=36> */
.L_x_67:
[----:B------:R-:W-:Y:S05]  /*1220*/  BSYNC.RECONVERGENT B1 ;  /* 0x0000000000017941 */ /* 0x000fea0003800200 */
.L_x_66:
        /* <DEDUP_REMOVED lines=25> */
.L_x_69:
[----:B------:R-:W-:Y:S05]  /*13c0*/  BSYNC.RECONVERGENT B1 ;  /* 0x0000000000017941 */ /* 0x000fea0003800200 */
.L_x_68:
        /* <DEDUP_REMOVED lines=15> */
.L_x_62:
[----:B------:R-:W-:Y:S05]  /*14c0*/  BSYNC.RECONVERGENT B0 ;  /* 0x0000000000007941 */ /* 0x000fea0003800200 */
.L_x_61:
[C---:B------:R-:W-:Y:S01]  /*14d0*/  ISETP.GT.U32.AND P0, PT, R4.reuse, 0xff, PT ;  /* 0x000000ff0400780c */ /* 0x040fe20003f04070 */
[----:B------:R0:W-:Y:S01]  /*14e0*/  STS [R9], R16 ;  /* 0x0000001009007388 */ /* 0x0001e20000000800 */
[----:B------:R-:W-:Y:S01]  /*14f0*/  BSSY.RECONVERGENT B0, `(.L_x_70) ;  /* 0x0000013000007945 */ /* 0x000fe20003800200 */
[C---:B------:R-:W-:Y:S02]  /*1500*/  ISETP.GT.U32.AND P1, PT, R4.reuse, 0x7f, PT ;  /* 0x0000007f0400780c */ /* 0x040fe40003f24070 */
[----:B------:R0:W-:Y:S01]  /*1510*/  STS [R9+0x800], R22 ;  /* 0x0008001609007388 */ /* 0x0001e20000000800 */
[----:B------:R-:W-:-:S03]  /*1520*/  ISETP.GT.U32.AND P2, PT, R4, 0x3f, PT ;  /* 0x0000003f0400780c */ /* 0x000fc60003f44070 */
        /* <DEDUP_REMOVED lines=15> */
.L_x_71:
[----:B------:R-:W-:Y:S05]  /*1620*/  BSYNC.RECONVERGENT B0 ;  /* 0x0000000000007941 */ /* 0x000fea0003800200 */
.L_x_70:
        /* <DEDUP_REMOVED lines=15> */
.L_x_73:
[----:B------:R-:W-:Y:S05]  /*1720*/  BSYNC.RECONVERGENT B0 ;  /* 0x0000000000007941 */ /* 0x000fea0003800200 */
.L_x_72:
        /* <DEDUP_REMOVED lines=15> */
.L_x_75:
[----:B------:R-:W-:Y:S05]  /*1820*/  BSYNC.RECONVERGENT B0 ;  /* 0x0000000000007941 */ /* 0x000fea0003800200 */
.L_x_74:
        /* <DEDUP_REMOVED lines=85> */
[----:B------:R-:W-:Y:S05]  /*1d80*/  CALL.REL.NOINC `($__internal_2_$__cuda_sm20_sqrt_rn_f32_slowpath) ;  /* 0x0000000000c07944 */ /* 0x000fea0003c00000 */
[----:B------:R-:W-:Y:S05]  /*1d90*/  BSYNC.RECONVERGENT B1 ;  /* 0x0000000000017941 */ /* 0x000fea0003800200 */
.L_x_79:
[----:B------:R-:W-:Y:S01]  /*1da0*/  IMAD.MOV.U32 R2, RZ, RZ, R3 ;  /* 0x000000ffff027224 */ /* 0x000fe200078e0003 */
[----:B------:R-:W-:Y:S06]  /*1db0*/  BRA `(.L_x_80) ;  /* 0x0000000000107947 */ /* 0x000fec0003800000 */
.L_x_78:
[----:B------:R-:W-:Y:S01]  /*1dc0*/  FMUL.FTZ R11, R0, R3 ;  /* 0x00000003000b7220 */ /* 0x000fe20000410000 */
[----:B------:R-:W-:-:S03]  /*1dd0*/  FMUL.FTZ R2, R3, 0.5 ;  /* 0x3f00000003027820 */ /* 0x000fc60000410000 */
[----:B------:R-:W-:-:S04]  /*1de0*/  FFMA R0, -R11, R11, R0 ;  /* 0x0000000b0b007223 */ /* 0x000fc80000000100 */
[----:B------:R-:W-:-:S07]  /*1df0*/  FFMA R2, R0, R2, R11 ;  /* 0x0000000200027223 */ /* 0x000fce000000000b */
.L_x_80:
[----:B------:R-:W0:Y:S02]  /*1e00*/  LDS R0, [R7+0x1000] ;  /* 0x0010000007007984 */ /* 0x000e240000000800 */
[----:B0-----:R-:W-:Y:S01]  /*1e10*/  IADD3 R11, PT, PT, R0, -0xd000000, RZ ;  /* 0xf3000000000b7810 */ /* 0x001fe20007ffe0ff */
[----:B------:R0:W1:Y:S03]  /*1e20*/  MUFU.RSQ R3, R0 ;  /* 0x0000000000037308 */ /* 0x0000660000001400 */
[----:B------:R-:W-:-:S13]  /*1e30*/  ISETP.GT.U32.AND P0, PT, R11, 0x727fffff, PT ;  /* 0x727fffff0b00780c */ /* 0x000fda0003f04070 */
[----:B0-----:R-:W-:Y:S05]  /*1e40*/  @!P0 BRA `(.L_x_81) ;  /* 0x0000000000148947 */ /* 0x001fea0003800000 */
[----:B------:R-:W-:Y:S01]  /*1e50*/  BSSY.RECONVERGENT B1, `(.L_x_82) ;  /* 0x0000003000017945 */ /* 0x000fe20003800200 */
[----:B------:R-:W-:-:S07]  /*1e60*/  MOV R15, 0x1e80 ;  /* 0x00001e80000f7802 */ /* 0x000fce0000000f00 */
[----:B-1----:R-:W-:Y:S05]  /*1e70*/  CALL.REL.NOINC `($__internal_2_$__cuda_sm20_sqrt_rn_f32_slowpath) ;  /* 0x0000000000847944 */ /* 0x002fea0003c00000 */
[----:B------:R-:W-:Y:S05]  /*1e80*/  BSYNC.RECONVERGENT B1 ;  /* 0x0000000000017941 */ /* 0x000fea0003800200 */
.L_x_82:
[----:B------:R-:W-:Y:S05]  /*1e90*/  BRA `(.L_x_83) ;  /* 0x0000000000107947 */ /* 0x000fea0003800000 */
.L_x_81:
[----:B-1----:R-:W-:Y:S01]  /*1ea0*/  FMUL.FTZ R11, R0, R3 ;  /* 0x00000003000b7220 */ /* 0x002fe20000410000 */
[----:B------:R-:W-:-:S03]  /*1eb0*/  FMUL.FTZ R3, R3, 0.5 ;  /* 0x3f00000003037820 */ /* 0x000fc60000410000 */
[----:B------:R-:W-:-:S04]  /*1ec0*/  FFMA R0, -R11, R11, R0 ;  /* 0x0000000b0b007223 */ /* 0x000fc80000000100 */
[----:B------:R-:W-:-:S07]  /*1ed0*/  FFMA R3, R0, R3, R11 ;  /* 0x0000000300037223 */ /* 0x000fce000000000b */
.L_x_83:
        /* <DEDUP_REMOVED lines=12> */
[----:B------:R-:W-:Y:S05]  /*1fa0*/  CALL.REL.NOINC `($__internal_3_$__cuda_sm3x_div_rn_noftz_f32_slowpath) ;  /* 0x0000000000907944 */ /* 0x000fea0003c00000 */
[----:B------:R-:W-:-:S07]  /*1fb0*/  IMAD.MOV.U32 R11, RZ, RZ, R0 ;  /* 0x000000ffff0b7224 */ /* 0x000fce00078e0000 */
.L_x_85:
[----:B------:R-:W-:Y:S05]  /*1fc0*/  BSYNC.RECONVERGENT B1 ;  /* 0x0000000000017941 */ /* 0x000fea0003800200 */
.L_x_84:
[----:B------:R-:W0:Y:S08]  /*1fd0*/  LDC R13, c[0x0][0x39c] ;  /* 0x0000e700ff0d7b82 */ /* 0x000e300000000800 */
[----:B------:R-:W1:Y:S01]  /*1fe0*/  LDC.64 R2, c[0x0][0x390] ;  /* 0x0000e400ff027b82 */ /* 0x000e620000000a00 */
[----:B0-----:R-:W-:-:S04]  /*1ff0*/  IMAD R13, R13, UR6, R6 ;  /* 0x000000060d0d7c24 */ /* 0x001fc8000f8e0206 */
[----:B-1----:R-:W-:-:S05]  /*2000*/  IMAD.WIDE.U32 R2, R13, 0x4, R2 ;  /* 0x000000040d027825 */ /* 0x002fca00078e0002 */
[----:B------:R3:W-:Y:S02]  /*2010*/  STG.E desc[UR8][R2.64], R11 ;  /* 0x0000000b02007986 */ /* 0x0007e4000c101908 */
.L_x_77:
[----:B------:R-:W-:Y:S05]  /*2020*/  BSYNC.RECONVERGENT B0 ;  /* 0x0000000000007941 */ /* 0x000fea0003800200 */
.L_x_76:
[----:B------:R-:W5:Y:S01]  /*2030*/  LDCU UR4, c[0x0][0x39c] ;  /* 0x00007380ff0477ac */ /* 0x000f620008000800 */
[----:B------:R-:W-:Y:S01]  /*2040*/  VIADD R6, R6, 0x1 ;  /* 0x0000000106067836 */ /* 0x000fe20000000000 */
[----:B------:R-:W-:Y:S04]  /*2050*/  BAR.SYNC.DEFER_BLOCKING 0x0 ;  /* 0x0000000000007b1d */ /* 0x000fe80000010000 */
[----:B-----5:R-:W-:-:S13]  /*2060*/  ISETP.NE.AND P0, PT, R6, UR4, PT ;  /* 0x0000000406007c0c */ /* 0x020fda000bf05270 */
[----:B------:R-:W-:Y:S05]  /*2070*/  @P0 BRA `(.L_x_86) ;  /* 0xffffffe800a80947 */ /* 0x000fea000383ffff */
[----:B------:R-:W-:Y:S05]  /*2080*/  EXIT ;  /* 0x000000000000794d */ /* 0x000fea0003800000 */
        .weak           $__internal_2_$__cuda_sm20_sqrt_rn_f32_slowpath
        .type           $__internal_2_$__cuda_sm20_sqrt_rn_f32_slowpath,@function
        .size           $__internal_2_$__cuda_sm20_sqrt_rn_f32_slowpath,($__internal_3_$__cuda_sm3x_div_rn_noftz_f32_slowpath - $__internal_2_$__cuda_sm20_sqrt_rn_f32_slowpath)
$__internal_2_$__cuda_sm20_sqrt_rn_f32_slowpath:
        /* <DEDUP_REMOVED lines=19> */
.L_x_87:
[----:B------:R-:W-:Y:S01]  /*21c0*/  MOV R12, R15 ;  /* 0x0000000f000c7202 */ /* 0x000fe20000000f00 */
[----:B------:R-:W-:-:S04]  /*21d0*/  IMAD.MOV.U32 R13, RZ, RZ, 0x0 ;  /* 0x00000000ff0d7424 */ /* 0x000fc800078e00ff */
[----:B------:R-:W-:Y:S05]  /*21e0*/  RET.REL.NODEC R12 `(_Z25cosine_strategy5_templateILi512EEvPKfS1_Pfiii) ;  /* 0xffffffdc0c847950 */ /* 0x000fea0003c3ffff */
        .weak           $__internal_3_$__cuda_sm3x_div_rn_noftz_f32_slowpath
        .type           $__internal_3_$__cuda_sm3x_div_rn_noftz_f32_slowpath,@function
        .size           $__internal_3_$__cuda_sm3x_div_rn_noftz_f32_slowpath,(.L_x_281 - $__internal_3_$__cuda_sm3x_div_rn_noftz_f32_slowpath)
$__internal_3_$__cuda_sm3x_div_rn_noftz_f32_slowpath:
        /* <DEDUP_REMOVED lines=10> */
[----:B------:R-:W-:Y:S01]  /*2290*/  @!P0 IMAD.MOV.U32 R12, RZ, RZ, RZ ;  /* 0x000000ffff0c8224 */ /* 0x000fe200078e00ff */
[----:B------:R-:W-:Y:S06]  /*22a0*/  @!P0 BRA `(.L_x_89) ;  /* 0x0000000000608947 */ /* 0x000fec0003800000 */
[----:B------:R-:W-:Y:S02]  /*22b0*/  FSETP.GTU.FTZ.AND P0, PT, |R0|, +INF , PT ;  /* 0x7f8000000000780b */ /* 0x000fe40003f1c200 */
[----:B------:R-:W-:Y:S02]  /*22c0*/  FSETP.GTU.FTZ.AND P1, PT, |R15|, +INF , PT ;  /* 0x7f8000000f00780b */ /* 0x000fe40003f3c200 */
[----:B------:R-:W-:Y:S02]  /*22d0*/  MOV R3, R15 ;  /* 0x0000000f00037202 */ /* 0x000fe40000000f00 */
        /* <DEDUP_REMOVED lines=16> */
[----:B------:R-:W-:Y:S02]  /*23e0*/  @P0 IMAD.MOV.U32 R12, RZ, RZ, RZ ;  /* 0x000000ffff0c0224 */ /* 0x000fe400078e00ff */
[----:B------:R-:W-:Y:S01]  /*23f0*/  @!P0 FFMA R14, R0, 1.84467440737095516160e+19, RZ ;  /* 0x5f800000000e8823 */ /* 0x000fe200000000ff */
[----:B------:R-:W-:Y:S02]  /*2400*/  @!P0 IMAD.MOV.U32 R12, RZ, RZ, -0x40 ;  /* 0xffffffc0ff0c8424 */ /* 0x000fe400078e00ff */
[----:B------:R-:W-:-:S03]  /*2410*/  @!P1 FFMA R15, R3, 1.84467440737095516160e+19, RZ ;  /* 0x5f800000030f9823 */ /* 0x000fc600000000ff */
[----:B------:R-:W-:-:S07]  /*2420*/  @!P1 IADD3 R12, PT, PT, R12, 0x40, RZ ;  /* 0x000000400c0c9810 */ /* 0x000fce0007ffe0ff */
.L_x_89:
        /* <DEDUP_REMOVED lines=51> */
.L_x_96:
[----:B------:R-:W-:-:S04]  /*2760*/  LOP3.LUT R0, R0, 0x80000000, RZ, 0xc0, !PT ;  /* 0x8000000000007812 */ /* 0x000fc800078ec0ff */
[----:B------:R-:W-:Y:S01]  /*2770*/  LOP3.LUT R0, R0, 0x7f800000, RZ, 0xfc, !PT ;  /* 0x7f80000000007812 */ /* 0x000fe200078efcff */
[----:B------:R-:W-:Y:S06]  /*2780*/  BRA `(.L_x_97) ;  /* 0x0000000000047947 */ /* 0x000fec0003800000 */
.L_x_95:
[----:B------:R-:W-:-:S07]  /*2790*/  IMAD R0, R13, 0x800000, R0 ;  /* 0x008000000d007824 */ /* 0x000fce00078e0200 */
.L_x_97:
[----:B------:R-:W-:Y:S05]  /*27a0*/  BSYNC.RECONVERGENT B3 ;  /* 0x0000000000037941 */ /* 0x000fea0003800200 */
.L_x_94:
[----:B------:R-:W-:Y:S05]  /*27b0*/  BRA `(.L_x_98) ;  /* 0x0000000000207947 */ /* 0x000fea0003800000 */
.L_x_93:
[----:B------:R-:W-:-:S04]  /*27c0*/  LOP3.LUT R0, R15, 0x80000000, R14, 0x48, !PT ;  /* 0x800000000f007812 */ /* 0x000fc800078e480e */
[----:B------:R-:W-:Y:S01]  /*27d0*/  LOP3.LUT R0, R0, 0x7f800000, RZ, 0xfc, !PT ;  /* 0x7f80000000007812 */ /* 0x000fe200078efcff */
[----:B------:R-:W-:Y:S06]  /*27e0*/  BRA `(.L_x_98) ;  /* 0x0000000000147947 */ /* 0x000fec0003800000 */
.L_x_92:
[----:B------:R-:W-:Y:S01]  /*27f0*/  LOP3.LUT R0, R15, 0x80000000, R14, 0x48, !PT ;  /* 0x800000000f007812 */ /* 0x000fe200078e480e */
[----:B------:R-:W-:Y:S06]  /*2800*/  BRA `(.L_x_98) ;  /* 0x00000000000c7947 */ /* 0x000fec0003800000 */
.L_x_91:
[----:B------:R-:W0:Y:S01]  /*2810*/  MUFU.RSQ R0, -QNAN ;  /* 0xffc0000000007908 */ /* 0x000e220000001400 */
[----:B------:R-:W-:Y:S05]  /*2820*/  BRA `(.L_x_98) ;  /* 0x0000000000047947 */ /* 0x000fea0003800000 */
.L_x_90:
[----:B------:R-:W-:-:S07]  /*2830*/  FADD.FTZ R0, R0, R3 ;  /* 0x0000000300007221 */ /* 0x000fce0000010000 */
.L_x_98:
[----:B------:R-:W-:Y:S05]  /*2840*/  BSYNC.RECONVERGENT B2 ;  /* 0x0000000000027941 */ /* 0x000fea0003800200 */
.L_x_88:
[----:B------:R-:W-:-:S04]  /*2850*/  HFMA2 R3, -RZ, RZ, 0, 0 ;  /* 0x00000000ff037431 */ /* 0x000fc800000001ff */
[----:B0-----:R-:W-:Y:S05]  /*2860*/  RET.REL.NODEC R2 `(_Z25cosine_strategy5_templateILi512EEvPKfS1_Pfiii) ;  /* 0xffffffd402e47950 */ /* 0x001fea0003c3ffff */
.L_x_99:
        /* <DEDUP_REMOVED lines=9> */
.L_x_281:


//--------------------- .text._Z25cosine_strategy5_templateILi256EEvPKfS1_Pfiii --------------------------
	.section	.text._Z25cosine_strategy5_templateILi256EEvPKfS1_Pfiii,"ax",@progbits
	.align	128
        .global         _Z25cosine_strategy5_templateILi256EEvPKfS1_Pfiii
        .type           _Z25cosine_strategy5_templateILi256EEvPKfS1_Pfiii,@function
        .size           _Z25cosine_strategy5_templateILi256EEvPKfS1_Pfiii,(.L_x_283 - _Z25cosine_strategy5_templateILi256EEvPKfS1_Pfiii)
        .other          _Z25cosine_strategy5_templateILi256EEvPKfS1_Pfiii,@"STO_CUDA_ENTRY STV_DEFAULT"
_Z25cosine_strategy5_templateILi256EEvPKfS1_Pfiii:
.text._Z25cosine_strategy5_templateILi256EEvPKfS1_Pfiii:
        /* <DEDUP_REMOVED lines=30> */
.L_x_104:
        /* <DEDUP_REMOVED lines=11> */
.L_x_103:
[----:B------:R-:W-:Y:S05]  /*0290*/  BSYNC.RECONVERGENT B1 ;  /* 0x0000000000017941 */ /* 0x000fea0003800200 */
.L_x_102:
        /* <DEDUP_REMOVED lines=11> */
.L_x_107:
        /* <DEDUP_REMOVED lines=55> */
.L_x_106:
[----:B------:R-:W-:Y:S05]  /*06c0*/  BSYNC.RECONVERGENT B1 ;  /* 0x0000000000017941 */ /* 0x000fea0003800200 */
.L_x_105:
        /* <DEDUP_REMOVED lines=33> */
.L_x_109:
[----:B------:R-:W-:Y:S05]  /*08e0*/  BSYNC.RECONVERGENT B1 ;  /* 0x0000000000017941 */ /* 0x000fea0003800200 */
.L_x_108:
        /* <DEDUP_REMOVED lines=16> */
.L_x_101:
[----:B------:R-:W-:Y:S05]  /*09f0*/  BSYNC.RECONVERGENT B0 ;  /* 0x0000000000007941 */ /* 0x000fea0003800200 */
.L_x_100:
        /* <DEDUP_REMOVED lines=18> */
.L_x_133:
        /* <DEDUP_REMOVED lines=28> */
.L_x_114:
        /* <DEDUP_REMOVED lines=47> */
.L_x_113:
[----:B------:R-:W-:Y:S05]  /*0fd0*/  BSYNC.RECONVERGENT B1 ;  /* 0x0000000000017941 */ /* 0x000fea0003800200 */
.L_x_112:
        /* <DEDUP_REMOVED lines=36> */
.L_x_116:
[----:B------:R-:W-:Y:S05]  /*1220*/  BSYNC.RECONVERGENT B1 ;  /* 0x0000000000017941 */ /* 0x000fea0003800200 */
.L_x_115:
        /* <DEDUP_REMOVED lines=25> */
.L_x_118:
[----:B------:R-:W-:Y:S05]  /*13c0*/  BSYNC.RECONVERGENT B1 ;  /* 0x0000000000017941 */ /* 0x000fea0003800200 */
.L_x_117:
        /* <DEDUP_REMOVED lines=15> */
.L_x_111:
[----:B------:R-:W-:Y:S05]  /*14c0*/  BSYNC.RECONVERGENT B0 ;  /* 0x0000000000007941 */ /* 0x000fea0003800200 */
.L_x_110:
[C---:B------:R-:W-:Y:S01]  /*14d0*/  ISETP.GT.U32.AND P0, PT, R4.reuse, 0x7f, PT ;  /* 0x0000007f0400780c */ /* 0x040fe20003f04070 */
[----:B------:R0:W-:Y:S01]  /*14e0*/  STS [R9], R16 ;  /* 0x0000001009007388 */ /* 0x0001e20000000800 */
[----:B------:R-:W-:Y:S01]  /*14f0*/  BSSY.RECONVERGENT B0, `(.L_x_119) ;  /* 0x0000012000007945 */ /* 0x000fe20003800200 */
[----:B------:R-:W-:Y:S02]  /*1500*/  ISETP.GT.U32.AND P1, PT, R4, 0x3f, PT ;  /* 0x0000003f0400780c */ /* 0x000fe40003f24070 */
[----:B------:R0:W-:Y:S04]  /*1510*/  STS [R9+0x400], R22 ;  /* 0x0004001609007388 */ /* 0x0001e80000000800 */
        /* <DEDUP_REMOVED lines=15> */
.L_x_120:
[----:B------:R-:W-:Y:S05]  /*1610*/  BSYNC.RECONVERGENT B0 ;  /* 0x0000000000007941 */ /* 0x000fea0003800200 */
.L_x_119:
        /* <DEDUP_REMOVED lines=15> */
.L_x_122:
[----:B------:R-:W-:Y:S05]  /*1710*/  BSYNC.RECONVERGENT B0 ;  /* 0x0000000000007941 */ /* 0x000fea0003800200 */
.L_x_121:
        /* <DEDUP_REMOVED lines=85> */
[----:B------:R-:W-:Y:S05]  /*1c70*/  CALL.REL.NOINC `($__internal_4_$__cuda_sm20_sqrt_rn_f32_slowpath) ;  /* 0x0000000000c07944 */ /* 0x000fea0003c00000 */
[----:B------:R-:W-:Y:S05]  /*1c80*/  BSYNC.RECONVERGENT B1 ;  /* 0x0000000000017941 */ /* 0x000fea0003800200 */
.L_x_126:
[----:B------:R-:W-:Y:S01]  /*1c90*/  IMAD.MOV.U32 R2, RZ, RZ, R3 ;  /* 0x000000ffff027224 */ /* 0x000fe200078e0003 */
[----:B------:R-:W-:Y:S06]  /*1ca0*/  BRA `(.L_x_127) ;  /* 0x0000000000107947 */ /* 0x000fec0003800000 */
.L_x_125:
[----:B------:R-:W-:Y:S01]  /*1cb0*/  FMUL.FTZ R11, R0, R3 ;  /* 0x00000003000b7220 */ /* 0x000fe20000410000 */
[----:B------:R-:W-:-:S03]  /*1cc0*/  FMUL.FTZ R2, R3, 0.5 ;  /* 0x3f00000003027820 */ /* 0x000fc60000410000 */
[----:B------:R-:W-:-:S04]  /*1cd0*/  FFMA R0, -R11, R11, R0 ;  /* 0x0000000b0b007223 */ /* 0x000fc80000000100 */
[----:B------:R-:W-:-:S07]  /*1ce0*/  FFMA R2, R0, R2, R11 ;  /* 0x0000000200027223 */ /* 0x000fce000000000b */
.L_x_127:
[----:B------:R-:W0:Y:S02]  /*1cf0*/  LDS R0, [R7+0x800] ;  /* 0x0008000007007984 */ /* 0x000e240000000800 */
[----:B0-----:R-:W-:Y:S01]  /*1d00*/  IADD3 R11, PT, PT, R0, -0xd000000, RZ ;  /* 0xf3000000000b7810 */ /* 0x001fe20007ffe0ff */
[----:B------:R0:W1:Y:S03]  /*1d10*/  MUFU.RSQ R3, R0 ;  /* 0x0000000000037308 */ /* 0x0000660000001400 */
[----:B------:R-:W-:-:S13]  /*1d20*/  ISETP.GT.U32.AND P0, PT, R11, 0x727fffff, PT ;  /* 0x727fffff0b00780c */ /* 0x000fda0003f04070 */
[----:B0-----:R-:W-:Y:S05]  /*1d30*/  @!P0 BRA `(.L_x_128) ;  /* 0x0000000000148947 */ /* 0x001fea0003800000 */
[----:B------:R-:W-:Y:S01]  /*1d40*/  BSSY.RECONVERGENT B1, `(.L_x_129) ;  /* 0x0000003000017945 */ /* 0x000fe20003800200 */
[----:B------:R-:W-:-:S07]  /*1d50*/  MOV R15, 0x1d70 ;  /* 0x00001d70000f7802 */ /* 0x000fce0000000f00 */
[----:B-1----:R-:W-:Y:S05]  /*1d60*/  CALL.REL.NOINC `($__internal_4_$__cuda_sm20_sqrt_rn_f32_slowpath) ;  /* 0x0000000000847944 */ /* 0x002fea0003c00000 */
[----:B------:R-:W-:Y:S05]  /*1d70*/  BSYNC.RECONVERGENT B1 ;  /* 0x0000000000017941 */ /* 0x000fea0003800200 */
.L_x_129:
[----:B------:R-:W-:Y:S05]  /*1d80*/  BRA `(.L_x_130) ;  /* 0x0000000000107947 */ /* 0x000fea0003800000 */
.L_x_128:
[----:B-1----:R-:W-:Y:S01]  /*1d90*/  FMUL.FTZ R11, R0, R3 ;  /* 0x00000003000b7220 */ /* 0x002fe20000410000 */
[----:B------:R-:W-:-:S03]  /*1da0*/  FMUL.FTZ R3, R3, 0.5 ;  /* 0x3f00000003037820 */ /* 0x000fc60000410000 */
[----:B------:R-:W-:-:S04]  /*1db0*/  FFMA R0, -R11, R11, R0 ;  /* 0x0000000b0b007223 */ /* 0x000fc80000000100 */
[----:B------:R-:W-:-:S07]  /*1dc0*/  FFMA R3, R0, R3, R11 ;  /* 0x0000000300037223 */ /* 0x000fce000000000b */
.L_x_130:
        /* <DEDUP_REMOVED lines=12> */
[----:B------:R-:W-:Y:S05]  /*1e90*/  CALL.REL.NOINC `($__internal_5_$__cuda_sm3x_div_rn_noftz_f32_slowpath) ;  /* 0x0000000000907944 */ /* 0x000fea0003c00000 */
[----:B------:R-:W-:-:S07]  /*1ea0*/  IMAD.MOV.U32 R11, RZ, RZ, R0 ;  /* 0x000000ffff0b7224 */ /* 0x000fce00078e0000 */
.L_x_132:
[----:B------:R-:W-:Y:S05]  /*1eb0*/  BSYNC.RECONVERGENT B1 ;  /* 0x0000000000017941 */ /* 0x000fea0003800200 */
.L_x_131:
[----:B------:R-:W0:Y:S08]  /*1ec0*/  LDC R13, c[0x0][0x39c] ;  /* 0x0000e700ff0d7b82 */ /* 0x000e300000000800 */
[----:B------:R-:W1:Y:S01]  /*1ed0*/  LDC.64 R2, c[0x0][0x390] ;  /* 0x0000e400ff027b82 */ /* 0x000e620000000a00 */
[----:B0-----:R-:W-:-:S04]  /*1ee0*/  IMAD R13, R13, UR6, R6 ;  /* 0x000000060d0d7c24 */ /* 0x001fc8000f8e0206 */
[----:B-1----:R-:W-:-:S05]  /*1ef0*/  IMAD.WIDE.U32 R2, R13, 0x4, R2 ;  /* 0x000000040d027825 */ /* 0x002fca00078e0002 */
[----:B------:R3:W-:Y:S02]  /*1f00*/  STG.E desc[UR8][R2.64], R11 ;  /* 0x0000000b02007986 */ /* 0x0007e4000c101908 */
.L_x_124:
[----:B------:R-:W-:Y:S05]  /*1f10*/  BSYNC.RECONVERGENT B0 ;  /* 0x0000000000007941 */ /* 0x000fea0003800200 */
.L_x_123:
[----:B------:R-:W5:Y:S01]  /*1f20*/  LDCU UR4, c[0x0][0x39c] ;  /* 0x00007380ff0477ac */ /* 0x000f620008000800 */
[----:B------:R-:W-:Y:S01]  /*1f30*/  VIADD R6, R6, 0x1 ;  /* 0x0000000106067836 */ /* 0x000fe20000000000 */
[----:B------:R-:W-:Y:S04]  /*1f40*/  BAR.SYNC.DEFER_BLOCKING 0x0 ;  /* 0x0000000000007b1d */ /* 0x000fe80000010000 */
[----:B-----5:R-:W-:-:S13]  /*1f50*/  ISETP.NE.AND P0, PT, R6, UR4, PT ;  /* 0x0000000406007c0c */ /* 0x020fda000bf05270 */
[----:B------:R-:W-:Y:S05]  /*1f60*/  @P0 BRA `(.L_x_133) ;  /* 0xffffffe800ec0947 */ /* 0x000fea000383ffff */
[----:B------:R-:W-:Y:S05]  /*1f70*/  EXIT ;  /* 0x000000000000794d */ /* 0x000fea0003800000 */
        .weak           $__internal_4_$__cuda_sm20_sqrt_rn_f32_slowpath
        .type           $__internal_4_$__cuda_sm20_sqrt_rn_f32_slowpath,@function
        .size           $__internal_4_$__cuda_sm20_sqrt_rn_f32_slowpath,($__internal_5_$__cuda_sm3x_div_rn_noftz_f32_slowpath - $__internal_4_$__cuda_sm20_sqrt_rn_f32_slowpath)
$__internal_4_$__cuda_sm20_sqrt_rn_f32_slowpath:
        /* <DEDUP_REMOVED lines=19> */
.L_x_134:
[----:B------:R-:W-:Y:S01]  /*20b0*/  MOV R12, R15 ;  /* 0x0000000f000c7202 */ /* 0x000fe20000000f00 */
[----:B------:R-:W-:-:S04]  /*20c0*/  IMAD.MOV.U32 R13, RZ, RZ, 0x0 ;  /* 0x00000000ff0d7424 */ /* 0x000fc800078e00ff */
[----:B------:R-:W-:Y:S05]  /*20d0*/  RET.REL.NODEC R12 `(_Z25cosine_strategy5_templateILi256EEvPKfS1_Pfiii) ;  /* 0xffffffdc0cc87950 */ /* 0x000fea0003c3ffff */
        .weak           $__internal_5_$__cuda_sm3x_div_rn_noftz_f32_slowpath
        .type           $__internal_5_$__cuda_sm3x_div_rn_noftz_f32_slowpath,@function
        .size           $__internal_5_$__cuda_sm3x_div_rn_noftz_f32_slowpath,(.L_x_283 - $__internal_5_$__cuda_sm3x_div_rn_noftz_f32_slowpath)
$__internal_5_$__cuda_sm3x_div_rn_noftz_f32_slowpath:
        /* <DEDUP_REMOVED lines=36> */
.L_x_136:
[----:B------:R-:W-:Y:S01]  /*2320*/  LEA R0, R11, 0xc0800000, 0x17 ;  /* 0xc08000000b007811 */ /* 0x000fe200078eb8ff */
[----:B------:R-:W-:Y:S01]  /*2330*/  VIADD R13, R13, 0xffffff81 ;  /* 0xffffff810d0d7836 */ /* 0x000fe20000000000 */
[----:B------:R-:W-:Y:S03]  /*2340*/  BSSY.RECONVERGENT B3, `(.L_x_141) ;  /* 0x0000035000037945 */ /* 0x000fe60003800200 */
[----:B------:R-:W-:Y:S02]  /*2350*/  IMAD.IADD R15, R15, 0x1, -R0 ;  /* 0x000000010f0f7824 */ /* 0x000fe400078e0a00 */
[C---:B------:R-:W-:Y:S01]  /*2360*/  IMAD R0, R13.reuse, -0x800000, R14 ;  /* 0xff8000000d007824 */ /* 0x040fe200078e020e */
[----:B------:R-:W-:Y:S01]  /*2370*/  IADD3 R13, PT, PT, R13, 0x7f, -R11 ;  /* 0x0000007f0d0d7810 */ /* 0x000fe20007ffe80b */
[----:B------:R-:W0:Y:S01]  /*2380*/  MUFU.RCP R3, R15 ;  /* 0x0000000f00037308 */ /* 0x000e220000001000 */
[----:B------:R-:W-:-:S02]  /*2390*/  FADD.FTZ R17, -R15, -RZ ;  /* 0x800000ff0f117221 */ /* 0x000fc40000010100 */
[----:B------:R-:W-:Y:S02]  /*23a0*/  IADD3 R13, PT, PT, R13, R12, RZ ;  /* 0x0000000c0d0d7210 */ /* 0x000fe40007ffe0ff */
        /* <DEDUP_REMOVED lines=8> */
[----:B------:R-:W-:-:S05]  /*2430*/  LOP3.LUT R11, R11, 0xff, RZ, 0xc0, !PT ;  /* 0x000000ff0b0b7812 */ /* 0x000fca00078ec0ff */
[----:B------:R-:W-:-:S04]  /*2440*/  IMAD.IADD R15, R11, 0x1, R13 ;  /* 0x000000010b0f7824 */ /* 0x000fc800078e020d */
        /* <DEDUP_REMOVED lines=32> */
.L_x_143:
[----:B------:R-:W-:-:S04]  /*2650*/  LOP3.LUT R0, R0, 0x80000000, RZ, 0xc0, !PT ;  /* 0x8000000000007812 */ /* 0x000fc800078ec0ff */
[----:B------:R-:W-:Y:S01]  /*2660*/  LOP3.LUT R0, R0, 0x7f800000, RZ, 0xfc, !PT ;  /* 0x7f80000000007812 */ /* 0x000fe200078efcff */
[----:B------:R-:W-:Y:S06]  /*2670*/  BRA `(.L_x_144) ;  /* 0x0000000000047947 */ /* 0x000fec0003800000 */
.L_x_142:
[----:B------:R-:W-:-:S07]  /*2680*/  IMAD R0, R13, 0x800000, R0 ;  /* 0x008000000d007824 */ /* 0x000fce00078e0200 */
.L_x_144:
[----:B------:R-:W-:Y:S05]  /*2690*/  BSYNC.RECONVERGENT B3 ;  /* 0x0000000000037941 */ /* 0x000fea0003800200 */
.L_x_141:
[----:B------:R-:W-:Y:S05]  /*26a0*/  BRA `(.L_x_145) ;  /* 0x0000000000207947 */ /* 0x000fea0003800000 */
.L_x_140:
[----:B------:R-:W-:-:S04]  /*26b0*/  LOP3.LUT R0, R15, 0x80000000, R14, 0x48, !PT ;  /* 0x800000000f007812 */ /* 0x000fc800078e480e */
[----:B------:R-:W-:Y:S01]  /*26c0*/  LOP3.LUT R0, R0, 0x7f800000, RZ, 0xfc, !PT ;  /* 0x7f80000000007812 */ /* 0x000fe200078efcff */
[----:B------:R-:W-:Y:S06]  /*26d0*/  BRA `(.L_x_145) ;  /* 0x0000000000147947 */ /* 0x000fec0003800000 */
.L_x_139:
[----:B------:R-:W-:Y:S01]  /*26e0*/  LOP3.LUT R0, R15, 0x80000000, R14, 0x48, !PT ;  /* 0x800000000f007812 */ /* 0x000fe200078e480e */
[----:B------:R-:W-:Y:S06]  /*26f0*/  BRA `(.L_x_145) ;  /* 0x00000000000c7947 */ /* 0x000fec0003800000 */
.L_x_138:
[----:B------:R-:W0:Y:S01]  /*2700*/  MUFU.RSQ R0, -QNAN ;  /* 0xffc0000000007908 */ /* 0x000e220000001400 */
[----:B------:R-:W-:Y:S05]  /*2710*/  BRA `(.L_x_145) ;  /* 0x0000000000047947 */ /* 0x000fea0003800000 */
.L_x_137:
[----:B------:R-:W-:-:S07]  /*2720*/  FADD.FTZ R0, R0, R3 ;  /* 0x0000000300007221 */ /* 0x000fce0000010000 */
.L_x_145:
[----:B------:R-:W-:Y:S05]  /*2730*/  BSYNC.RECONVERGENT B2 ;  /* 0x0000000000027941 */ /* 0x000fea0003800200 */
.L_x_135:
[----:B------:R-:W-:-:S04]  /*2740*/  HFMA2 R3, -RZ, RZ, 0, 0 ;  /* 0x00000000ff037431 */ /* 0x000fc800000001ff */
[----:B0-----:R-:W-:Y:S05]  /*2750*/  RET.REL.NODEC R2 `(_Z25cosine_strategy5_templateILi256EEvPKfS1_Pfiii) ;  /* 0xffffffd802287950 */ /* 0x001fea0003c3ffff */
.L_x_146:
        /* <DEDUP_REMOVED lines=10> */
.L_x_283:


//--------------------- .text._Z25cosine_strategy5_templateILi128EEvPKfS1_Pfiii --------------------------
	.section	.text._Z25cosine_strategy5_templateILi128EEvPKfS1_Pfiii,"ax",@progbits
	.align	128
        .global         _Z25cosine_strategy5_templateILi128EEvPKfS1_Pfiii
        .type           _Z25cosine_strategy5_templateILi128EEvPKfS1_Pfiii,@function
        .size           _Z25cosine_strategy5_templateILi128EEvPKfS1_Pfiii,(.L_x_285 - _Z25cosine_strategy5_templateILi128EEvPKfS1_Pfiii)
        .other          _Z25cosine_strategy5_templateILi128EEvPKfS1_Pfiii,@"STO_CUDA_ENTRY STV_DEFAULT"
_Z25cosine_strategy5_templateILi128EEvPKfS1_Pfiii:
.text._Z25cosine_strategy5_templateILi128EEvPKfS1_Pfiii:
        /* <DEDUP_REMOVED lines=25> */
[----:B------:R-:W-:Y:S01]  /*0190*/  IMAD.MOV.U32 R9, RZ, RZ, RZ ;  /* 0x000000ffff097224 */ /* 0x000fe200078e00ff */
[----:B------:R-:W-:-:S04]  /*01a0*/  LEA.HI R2, R2, 0x1, RZ, 0x19 ;  /* 0x0000000102027811 */ /* 0x000fc800078fc8ff */
[----:B------:R-:W-:Y:S02]  /*01b0*/  LOP3.LUT R6, R2, 0x3, RZ, 0xc0, !PT ;  /* 0x0000000302067812 */ /* 0x000fe400078ec0ff */
[----:B0-----:R-:W-:Y:S02]  /*01c0*/  LEA R7, R7, R0, 0x18 ;  /* 0x0000000007077211 */ /* 0x001fe400078ec0ff */
[----:B------:R-:W-:-:S07]  /*01d0*/  MOV R0, R4 ;  /* 0x0000000400007202 */ /* 0x000fce0000000f00 */
.L_x_151:
[----:B------:R-:W-:-:S05]  /*01e0*/  IADD3 R3, P1, PT, R5, R0, RZ ;  /* 0x0000000005037210 */ /* 0x000fca0007f3e0ff */
[----:B------:R-:W-:Y:S01]  /*01f0*/  IMAD.X R8, RZ, RZ, R10, P1 ;  /* 0x000000ffff087224 */ /* 0x000fe200008e060a */
[----:B0-----:R-:W-:-:S04]  /*0200*/  LEA R2, P1, R3, UR4, 0x2 ;  /* 0x0000000403027c11 */ /* 0x001fc8000f8210ff */
[----:B------:R-:W-:-:S05]  /*0210*/  LEA.HI.X R3, R3, UR5, R8, 0x2, P1 ;  /* 0x0000000503037c11 */ /* 0x000fca00088f1408 */
[----:B------:R-:W2:Y:S01]  /*0220*/  LDG.E.CONSTANT R2, desc[UR8][R2.64] ;  /* 0x0000000802027981 */ /* 0x000ea2000c1e9900 */
[C---:B------:R-:W-:Y:S01]  /*0230*/  IMAD R13, R0.reuse, 0x4, R7 ;  /* 0x00000004000d7824 */ /* 0x040fe200078e0207 */
[----:B------:R-:W-:Y:S01]  /*0240*/  IADD3 R9, PT, PT, R9, 0x1, RZ ;  /* 0x0000000109097810 */ /* 0x000fe20007ffe0ff */
[----:B------:R-:W-:-:S03]  /*0250*/  VIADD R0, R0, 0x80 ;  /* 0x0000008000007836 */ /* 0x000fc60000000000 */
[----:B------:R-:W-:Y:S01]  /*0260*/  ISETP.NE.AND P1, PT, R9, R6, PT ;  /* 0x000000060900720c */ /* 0x000fe20003f25270 */
[----:B--2---:R0:W-:-:S12]  /*0270*/  STS [R13], R2 ;  /* 0x000000020d007388 */ /* 0x0041d80000000800 */
[----:B------:R-:W-:Y:S05]  /*0280*/  @P1 BRA `(.L_x_151) ;  /* 0xfffffffc00d41947 */ /* 0x000fea000383ffff */
.L_x_150:
[----:B------:R-:W-:Y:S05]  /*0290*/  BSYNC.RECONVERGENT B1 ;  /* 0x0000000000017941 */ /* 0x000fea0003800200 */
.L_x_149:
[----:B------:R-:W-:Y:S05]  /*02a0*/  @!P0 BRA `(.L_x_148) ;  /* 0x0000000400d08947 */ /* 0x000fea0003800000 */
[----:B0-----:R-:W0:Y:S01]  /*02b0*/  S2R R2, SR_CgaCtaId ;  /* 0x0000000000027919 */ /* 0x001e220000008800 */
[----:B------:R-:W-:Y:S01]  /*02c0*/  IMAD.IADD R3, R11, 0x1, -R0 ;  /* 0x000000010b037824 */ /* 0x000fe200078e0a00 */
[----:B------:R-:W-:Y:S01]  /*02d0*/  MOV R13, 0x400 ;  /* 0x00000400000d7802 */ /* 0x000fe20000000f00 */
[----:B------:R-:W-:Y:S01]  /*02e0*/  BSSY.RECONVERGENT B1, `(.L_x_152) ;  /* 0x000003e000017945 */ /* 0x000fe20003800200 */
[----:B------:R-:W-:Y:S02]  /*02f0*/  PLOP3.LUT P0, PT, PT, PT, PT, 0x80, 0x8 ;  /* 0x000000000008781c */ /* 0x000fe40003f0f070 */
[----:B------:R-:W-:Y:S02]  /*0300*/  ISETP.GT.AND P1, PT, R3, 0x600, PT ;  /* 0x000006000300780c */ /* 0x000fe40003f24270 */
[----:B0-----:R-:W-:-:S11]  /*0310*/  LEA R13, R2, R13, 0x18 ;  /* 0x0000000d020d7211 */ /* 0x001fd600078ec0ff */
[----:B------:R-:W-:Y:S05]  /*0320*/  @!P1 BRA `(.L_x_153) ;  /* 0x0000000000e49947 */ /* 0x000fea0003800000 */
[----:B------:R-:W-:Y:S02]  /*0330*/  PLOP3.LUT P0, PT, PT, PT, PT, 0x8, 0x80 ;  /* 0x000000000080781c */ /* 0x000fe40003f0e170 */
[----:B------:R-:W-:-:S11]  /*0340*/  IADD3 R17, PT, PT, R11, -0x600, RZ ;  /* 0xfffffa000b117810 */ /* 0x000fd60007ffe0ff */
.L_x_154:
[----:B------:R-:W-:Y:S01]  /*0350*/  IADD3 R3, P1, PT, R5, R0, RZ ;  /* 0x0000000005037210 */ /* 0x000fe20007f3e0ff */
[C---:B------:R-:W-:Y:S01]  /*0360*/  VIADD R2, R0.reuse, 0x200 ;  /* 0x0000020000027836 */ /* 0x040fe20000000000 */
[C---:B------:R-:W-:Y:S01]  /*0370*/  IADD3 R6, PT, PT, R0.reuse, 0x400, RZ ;  /* 0x0000040000067810 */ /* 0x040fe20007ffe0ff */
[----:B------:R-:W-:Y:S01]  /*0380*/  VIADD R8, R0, 0x600 ;  /* 0x0000060000087836 */ /* 0x000fe20000000000 */
[----:B0-----:R-:W-:Y:S01]  /*0390*/  LEA R14, P2, R3, UR10, 0x2 ;  /* 0x0000000a030e7c11 */ /* 0x001fe2000f8410ff */
[----:B------:R-:W-:Y:S01]  /*03a0*/  IMAD.X R12, RZ, RZ, R10, P1 ;  /* 0x000000ffff0c7224 */ /* 0x000fe200008e060a */
[C---:B------:R-:W-:Y:S02]  /*03b0*/  IADD3 R9, P1, PT, R5.reuse, R2, RZ ;  /* 0x0000000205097210 */ /* 0x040fe40007f3e0ff */
[----:B------:R-:W-:Y:S02]  /*03c0*/  IADD3 R7, P3, PT, R5, R6, RZ ;  /* 0x0000000605077210 */ /* 0x000fe40007f7e0ff */
[----:B------:R-:W-:Y:S01]  /*03d0*/  LEA.HI.X R15, R3, UR11, R12, 0x2, P2 ;  /* 0x0000000b030f7c11 */ /* 0x000fe200090f140c */
[----:B------:R-:W-:Y:S01]  /*03e0*/  IMAD.X R18, RZ, RZ, R10, P1 ;  /* 0x000000ffff127224 */ /* 0x000fe200008e060a */
[----:B------:R-:W-:-:S02]  /*03f0*/  IADD3 R3, P2, PT, R5, R8, RZ ;  /* 0x0000000805037210 */ /* 0x000fc40007f5e0ff */
[----:B------:R-:W-:Y:S01]  /*0400*/  IADD3.X R16, PT, PT, RZ, R10, RZ, P3, !PT ;  /* 0x0000000aff107210 */ /* 0x000fe20001ffe4ff */
[----:B------:R-:W2:Y:S01]  /*0410*/  LDG.E.CONSTANT R22, desc[UR8][R14.64+0x600] ;  /* 0x000600080e167981 */ /* 0x000ea2000c1e9900 */
[----:B------:R-:W-:Y:S01]  /*0420*/  LEA R8, P1, R9, UR10, 0x2 ;  /* 0x0000000a09087c11 */ /* 0x000fe2000f8210ff */
[----:B------:R-:W-:Y:S01]  /*0430*/  IMAD.X R12, RZ, RZ, R10, P2 ;  /* 0x000000ffff0c7224 */ /* 0x000fe200010e060a */
[----:B------:R-:W-:Y:S02]  /*0440*/  LEA R6, P3, R7, UR10, 0x2 ;  /* 0x0000000a07067c11 */ /* 0x000fe4000f8610ff */
[----:B------:R-:W-:Y:S02]  /*0450*/  LEA R2, P2, R3, UR10, 0x2 ;  /* 0x0000000a03027c11 */ /* 0x000fe4000f8410ff */
        /* <DEDUP_REMOVED lines=18> */
[C---:B0-----:R-:W-:Y:S01]  /*0580*/  IMAD R9, R0.reuse, 0x4, R13 ;  /* 0x0000000400097824 */ /* 0x041fe200078e020d */
[----:B------:R-:W-:-:S04]  /*0590*/  IADD3 R0, PT, PT, R0, 0x800, RZ ;  /* 0x0000080000007810 */ /* 0x000fc80007ffe0ff */
        /* <DEDUP_REMOVED lines=18> */
.L_x_153:
[----:B------:R-:W-:Y:S05]  /*06c0*/  BSYNC.RECONVERGENT B1 ;  /* 0x0000000000017941 */ /* 0x000fea0003800200 */
.L_x_152:
[----:B------:R-:W-:Y:S01]  /*06d0*/  IMAD.IADD R2, R11, 0x1, -R0 ;  /* 0x000000010b027824 */ /* 0x000fe200078e0a00 */
[----:B------:R-:W-:Y:S04]  /*06e0*/  BSSY.RECONVERGENT B1, `(.L_x_155) ;  /* 0x0000020000017945 */ /* 0x000fe80003800200 */
[----:B------:R-:W-:-:S13]  /*06f0*/  ISETP.GT.AND P1, PT, R2, 0x200, PT ;  /* 0x000002000200780c */ /* 0x000fda0003f24270 */
[----:B------:R-:W-:Y:S05]  /*0700*/  @!P1 BRA `(.L_x_156) ;  /* 0x0000000000749947 */ /* 0x000fea0003800000 */
[----:B------:R-:W1:Y:S01]  /*0710*/  LDCU.64 UR12, c[0x0][0x380] ;  /* 0x00007000ff0c77ac */ /* 0x000e620008000a00 */
[----:B------:R-:W-:Y:S01]  /*0720*/  IADD3 R7, P0, PT, R5, R0, RZ ;  /* 0x0000000005077210 */ /* 0x000fe20007f1e0ff */
[----:B------:R-:W-:-:S03]  /*0730*/  VIADD R2, R0, 0x200 ;  /* 0x0000020000027836 */ /* 0x000fc60000000000 */
[----:B------:R-:W-:Y:S02]  /*0740*/  IADD3.X R8, PT, PT, RZ, R10, RZ, P0, !PT ;  /* 0x0000000aff087210 */ /* 0x000fe400007fe4ff */
        /* <DEDUP_REMOVED lines=14> */
[----:B------:R-:W-:Y:S01]  /*0830*/  IMAD R9, R0, 0x4, R13 ;  /* 0x0000000400097824 */ /* 0x000fe200078e020d */
[----:B------:R-:W-:-:S02]  /*0840*/  PLOP3.LUT P0, PT, PT, PT, PT, 0x8, 0x80 ;  /* 0x000000000080781c */ /* 0x000fc40003f0e170 */
[----:B------:R-:W-:Y:S02]  /*0850*/  IADD3 R0, PT, PT, R0, 0x400, RZ ;  /* 0x0000040000007810 */ /* 0x000fe40007ffe0ff */
        /* <DEDUP_REMOVED lines=8> */
.L_x_156:
[----:B------:R-:W-:Y:S05]  /*08e0*/  BSYNC.RECONVERGENT B1 ;  /* 0x0000000000017941 */ /* 0x000fea0003800200 */
.L_x_155:
        /* <DEDUP_REMOVED lines=11> */
[----:B------:R-:W-:-:S05]  /*09a0*/  IMAD R0, R0, 0x4, R13 ;  /* 0x0000000400007824 */ /* 0x000fca00078e020d */
[----:B--2---:R2:W-:Y:S04]  /*09b0*/  STS [R0], R5 ;  /* 0x0000000500007388 */ /* 0x0045e80000000800 */
[----:B---3--:R2:W-:Y:S04]  /*09c0*/  STS [R0+0x200], R7 ;  /* 0x0002000700007388 */ /* 0x0085e80000000800 */
[----:B----4-:R2:W-:Y:S04]  /*09d0*/  STS [R0+0x400], R9 ;  /* 0x0004000900007388 */ /* 0x0105e80000000800 */
[----:B-----5:R2:W-:Y:S02]  /*09e0*/  STS [R0+0x600], R15 ;  /* 0x0006000f00007388 */ /* 0x0205e40000000800 */
.L_x_148:
[----:B------:R-:W-:Y:S05]  /*09f0*/  BSYNC.RECONVERGENT B0 ;  /* 0x0000000000007941 */ /* 0x000fea0003800200 */
.L_x_147:
[----:B--2---:R-:W2:Y:S08]  /*0a00*/  LDC R0, c[0x0][0x39c] ;  /* 0x0000e700ff007b82 */ /* 0x004eb00000000800 */
[----:B------:R-:W-:Y:S01]  /*0a10*/  BAR.SYNC.DEFER_BLOCKING 0x0 ;  /* 0x0000000000007b1d */ /* 0x000fe20000010000 */
[----:B--2---:R-:W-:-:S13]  /*0a20*/  ISETP.GE.AND P0, PT, R0, 0x1, PT ;  /* 0x000000010000780c */ /* 0x004fda0003f06270 */
[----:B------:R-:W-:Y:S05]  /*0a30*/  @!P0 EXIT ;  /* 0x000000000000894d */ /* 0x000fea0003800000 */
[----:B------:R-:W2:Y:S01]  /*0a40*/  S2R R3, SR_CgaCtaId ;  /* 0x0000000000037919 */ /* 0x000ea20000008800 */
[----:B0-----:R-:W-:Y:S01]  /*0a50*/  LOP3.LUT R2, RZ, R4, RZ, 0x33, !PT ;  /* 0x00000004ff027212 */ /* 0x001fe200078e33ff */
[----:B------:R-:W-:Y:S01]  /*0a60*/  HFMA2 R6, -RZ, RZ, 0, 0 ;  /* 0x00000000ff067431 */ /* 0x000fe200000001ff */
[----:B------:R-:W-:Y:S02]  /*0a70*/  MOV R0, 0x400 ;  /* 0x0000040000007802 */ /* 0x000fe40000000f00 */
[----:B------:R-:W-:-:S04]  /*0a80*/  IADD3 R5, PT, PT, R2, R11, RZ ;  /* 0x0000000b02057210 */ /* 0x000fc80007ffe0ff */
[----:B------:R-:W-:-:S04]  /*0a90*/  LEA.HI R19, R5, 0x1, RZ, 0x19 ;  /* 0x0000000105137811 */ /* 0x000fc800078fc8ff */
[C---:B------:R-:W-:Y:S02]  /*0aa0*/  LOP3.LUT R10, R19.reuse, 0x3fffff8, RZ, 0xc0, !PT ;  /* 0x03fffff8130a7812 */ /* 0x040fe400078ec0ff */
[----:B-1----:R-:W-:Y:S02]  /*0ab0*/  LOP3.LUT R20, R19, 0x7, RZ, 0xc0, !PT ;  /* 0x0000000713147812 */ /* 0x002fe400078ec0ff */
[----:B------:R-:W-:Y:S02]  /*0ac0*/  IADD3 R10, PT, PT, -R10, RZ, RZ ;  /* 0x000000ff0a0a7210 */ /* 0x000fe40007ffe1ff */
[----:B--2---:R-:W-:-:S05]  /*0ad0*/  LEA R0, R3, R0, 0x18 ;  /* 0x0000000003007211 */ /* 0x004fca00078ec0ff */
[--C-:B------:R-:W-:Y:S02]  /*0ae0*/  IMAD R8, R4, 0x4, R0.reuse ;  /* 0x0000000404087824 */ /* 0x100fe400078e0200 */
[----:B------:R-:W-:Y:S02]  /*0af0*/  IMAD R7, R11, 0x4, R0 ;  /* 0x000000040b077824 */ /* 0x000fe400078e0200 */
[----:B------:R-:W-:Y:S02]  /*0b00*/  VIADD R8, R8, 0x800 ;  /* 0x0000080008087836 */ /* 0x000fe40000000000 */
[----:B------:R-:W-:-:S07]  /*0b10*/  IMAD R9, R4, 0x4, R7 ;  /* 0x0000000404097824 */ /* 0x000fce00078e0207 */
.L_x_178:
[----:B0-----:R-:W0:Y:S01]  /*0b20*/  LDCU UR7, c[0x0][0x3a0] ;  /* 0x00007400ff0777ac */ /* 0x001e220008000800 */
[----:B------:R-:W-:Y:S01]  /*0b30*/  BSSY.RECONVERGENT B0, `(.L_x_157) ;  /* 0x0000099000007945 */ /* 0x000fe20003800200 */
[----:B------:R-:W-:Y:S01]  /*0b40*/  IMAD.MOV.U32 R16, RZ, RZ, RZ ;  /* 0x000000ffff107224 */ /* 0x000fe200078e00ff */
[----:B------:R-:W-:Y:S01]  /*0b50*/  MOV R14, RZ ;  /* 0x000000ff000e7202 */ /* 0x000fe20000000f00 */
[----:B------:R-:W-:Y:S01]  /*0b60*/  IMAD.MOV.U32 R22, RZ, RZ, RZ ;  /* 0x000000ffff167224 */ /* 0x000fe200078e00ff */
[----:B0-----:R-:W-:-:S13]  /*0b70*/  ISETP.GE.AND P0, PT, R4, UR7, PT ;  /* 0x0000000704007c0c */ /* 0x001fda000bf06270 */
[----:B-123--:R-:W-:Y:S05]  /*0b80*/  @P0 BRA `(.L_x_158) ;  /* 0x00000008004c0947 */ /* 0x00efea0003800000 */
[----:B------:R-:W-:Y:S01]  /*0b90*/  ISETP.GE.U32.AND P1, PT, R5, 0x380, PT ;  /* 0x000003800500780c */ /* 0x000fe20003f26070 */
[----:B------:R-:W-:Y:S01]  /*0ba0*/  IMAD R11, R6, UR7, RZ ;  /* 0x00000007060b7c24 */ /* 0x000fe2000f8e02ff */
[----:B------:R-:W-:Y:S01]  /*0bb0*/  BSSY.RECONVERGENT B1, `(.L_x_159) ;  /* 0x0000042000017945 */ /* 0x000fe20003800200 */
[----:B------:R-:W-:Y:S01]  /*0bc0*/  ISETP.NE.AND P0, PT, R20, RZ, PT ;  /* 0x000000ff1400720c */ /* 0x000fe20003f05270 */
[----:B------:R-:W-:Y:S01]  /*0bd0*/  IMAD.MOV.U32 R14, RZ, RZ, RZ ;  /* 0x000000ffff0e7224 */ /* 0x000fe200078e00ff */
[----:B------:R-:W-:Y:S01]  /*0be0*/  MOV R22, RZ ;  /* 0x000000ff00167202 */ /* 0x000fe20000000f00 */
[----:B------:R-:W-:Y:S01]  /*0bf0*/  IMAD.MOV.U32 R0, RZ, RZ, R4 ;  /* 0x000000ffff007224 */ /* 0x000fe200078e0004 */
[----:B------:R-:W-:Y:S01]  /*0c00*/  SHF.R.S32.HI R12, RZ, 0x1f, R11 ;  /* 0x0000001fff0c7819 */ /* 0x000fe2000001140b */
[----:B------:R-:W-:-:S05]  /*0c10*/  IMAD.MOV.U32 R16, RZ, RZ, RZ ;  /* 0x000000ffff107224 */ /* 0x000fca00078e00ff */
[----:B------:R-:W-:Y:S05]  /*0c20*/  @!P1 BRA `(.L_x_160) ;  /* 0x0000000000e89947 */ /* 0x000fea0003800000 */
[----:B------:R-:W0:Y:S01]  /*0c30*/  LDCU.64 UR4, c[0x0][0x388] ;  /* 0x00007100ff0477ac */ /* 0x000e220008000a00 */
[----:B------:R-:W-:Y:S01]  /*0c40*/  IADD3 R3, P1, PT, R11, R4, RZ ;  /* 0x000000040b037210 */ /* 0x000fe20007f3e0ff */
[----:B------:R-:W-:Y:S02]  /*0c50*/  HFMA2 R14, -RZ, RZ, 0, 0 ;  /* 0x00000000ff0e7431 */ /* 0x000fe400000001ff */
[----:B------:R-:W-:Y:S02]  /*0c60*/  IMAD.MOV.U32 R15, RZ, RZ, R8 ;  /* 0x000000ffff0f7224 */ /* 0x000fe400078e0008 */
[----:B------:R-:W-:Y:S02]  /*0c70*/  IMAD.MOV.U32 R13, RZ, RZ, R10 ;  /* 0x000000ffff0d7224 */ /* 0x000fe400078e000a */
[----:B------:R-:W-:Y:S01]  /*0c80*/  IMAD.X R0, RZ, RZ, R12, P1 ;  /* 0x000000ffff007224 */ /* 0x000fe200008e060c */
[----:B0-----:R-:W-:-:S04]  /*0c90*/  LEA R2, P2, R3, UR4, 0x2 ;  /* 0x0000000403027c11 */ /* 0x001fc8000f8410ff */
[----:B------:R-:W-:Y:S02]  /*0ca0*/  IADD3 R2, P1, PT, R2, 0x800, RZ ;  /* 0x0000080002027810 */ /* 0x000fe40007f3e0ff */
[----:B------:R-:W-:Y:S02]  /*0cb0*/  LEA.HI.X R3, R3, UR5, R0, 0x2, P2 ;  /* 0x0000000503037c11 */ /* 0x000fe400090f1400 */
[----:B------:R-:W-:-:S03]  /*0cc0*/  MOV R0, R4 ;  /* 0x0000000400007202 */ /* 0x000fc60000000f00 */
[----:B------:R-:W-:-:S07]  /*0cd0*/  IMAD.X R3, RZ, RZ, R3, P1 ;  /* 0x000000ffff037224 */ /* 0x000fce00008e0603 */
.L_x_161:
        /* <DEDUP_REMOVED lines=23> */
[----:B------:R-:W-:Y:S02]  /*0e50*/  VIADD R13, R13, 0x8 ;  /* 0x000000080d0d7836 */ /* 0x000fe40000000000 */
        /* <DEDUP_REMOVED lines=11> */
[----:B------:R-:W-:Y:S02]  /*0f10*/  VIADD R0, R0, 0x400 ;  /* 0x0000040000007836 */ /* 0x000fe40000000000 */
[----:B---3--:R-:W-:Y:S01]  /*0f20*/  VIADD R15, R15, 0x1000 ;  /* 0x000010000f0f7836 */ /* 0x008fe20000000000 */
[----:B------:R-:W-:Y:S01]  /*0f30*/  IADD3.X R3, PT, PT, RZ, R3, RZ, P2, !PT ;  /* 0x00000003ff037210 */ /* 0x000fe200017fe4ff */
        /* <DEDUP_REMOVED lines=9> */
.L_x_160:
[----:B------:R-:W-:Y:S05]  /*0fd0*/  BSYNC.RECONVERGENT B1 ;  /* 0x0000000000017941 */ /* 0x000fea0003800200 */
.L_x_159:
[----:B------:R-:W-:Y:S05]  /*0fe0*/  @!P0 BRA `(.L_x_158) ;  /* 0x0000000400348947 */ /* 0x000fea0003800000 */
[----:B------:R-:W-:Y:S01]  /*0ff0*/  IADD3 R2, PT, PT, R20, -0x1, RZ ;  /* 0xffffffff14027810 */ /* 0x000fe20007ffe0ff */
[----:B------:R-:W-:Y:S01]  /*1000*/  BSSY.RECONVERGENT B1, `(.L_x_162) ;  /* 0x0000022000017945 */ /* 0x000fe20003800200 */
[----:B------:R-:W-:Y:S02]  /*1010*/  LOP3.LUT P1, RZ, R19, 0x3, RZ, 0xc0, !PT ;  /* 0x0000000313ff7812 */ /* 0x000fe4000782c0ff */
        /* <DEDUP_REMOVED lines=14> */
[C---:B------:R-:W-:Y:S01]  /*1100*/  LEA R21, R0.reuse, UR4, 0x2 ;  /* 0x0000000400157c11 */ /* 0x040fe2000f8e10ff */
[----:B------:R-:W-:-:S04]  /*1110*/  VIADD R0, R0, 0x200 ;  /* 0x0000020000007836 */ /* 0x000fc80000000000 */
        /* <DEDUP_REMOVED lines=16> */
.L_x_163:
[----:B------:R-:W-:Y:S05]  /*1220*/  BSYNC.RECONVERGENT B1 ;  /* 0x0000000000017941 */ /* 0x000fea0003800200 */
.L_x_162:
[----:B------:R-:W-:Y:S05]  /*1230*/  @!P1 BRA `(.L_x_158) ;  /* 0x0000000000a09947 */ /* 0x000fea0003800000 */
[C---:B------:R-:W-:Y:S01]  /*1240*/  LOP3.LUT P1, RZ, R5.reuse, 0x180, RZ, 0xc0, !PT ;  /* 0x0000018005ff7812 */ /* 0x040fe2000782c0ff */
[----:B------:R-:W-:Y:S01]  /*1250*/  BSSY.RECONVERGENT B1, `(.L_x_164) ;  /* 0x0000017000017945 */ /* 0x000fe20003800200 */
[----:B------:R-:W-:-:S11]  /*1260*/  LOP3.LUT P0, RZ, R5, 0x80, RZ, 0xc0, !PT ;  /* 0x0000008005ff7812 */ /* 0x000fd6000780c0ff */
[----:B------:R-:W-:Y:S05]  /*1270*/  @!P1 BRA `(.L_x_165) ;  /* 0x0000000000509947 */ /* 0x000fea0003800000 */
[----:B------:R-:W0:Y:S01]  /*1280*/  LDCU.64 UR4, c[0x0][0x388] ;  /* 0x00007100ff0477ac */ /* 0x000e220008000a00 */
[----:B------:R-:W-:-:S04]  /*1290*/  IADD3 R3, P1, PT, R11, R0, RZ ;  /* 0x000000000b037210 */ /* 0x000fc80007f3e0ff */
[----:B------:R-:W-:Y:S02]  /*12a0*/  IADD3.X R18, PT, PT, RZ, R12, RZ, P1, !PT ;  /* 0x0000000cff127210 */ /* 0x000fe40000ffe4ff */
        /* <DEDUP_REMOVED lines=17> */
.L_x_165:
[----:B------:R-:W-:Y:S05]  /*13c0*/  BSYNC.RECONVERGENT B1 ;  /* 0x0000000000017941 */ /* 0x000fea0003800200 */
.L_x_164:
[----:B------:R-:W-:Y:S05]  /*13d0*/  @P0 BRA `(.L_x_158) ;  /* 0x0000000000380947 */ /* 0x000fea0003800000 */
[----:B------:R-:W0:Y:S01]  /*13e0*/  LDCU.64 UR4, c[0x0][0x388] ;  /* 0x00007100ff0477ac */ /* 0x000e220008000a00 */
[----:B------:R-:W-:-:S05]  /*13f0*/  IADD3 R11, P0, PT, R11, R0, RZ ;  /* 0x000000000b0b7210 */ /* 0x000fca0007f1e0ff */
[----:B------:R-:W-:Y:S01]  /*1400*/  IMAD.X R12, RZ, RZ, R12, P0 ;  /* 0x000000ffff0c7224 */ /* 0x000fe200000e060c */
        /* <DEDUP_REMOVED lines=11> */
.L_x_158:
[----:B------:R-:W-:Y:S05]  /*14c0*/  BSYNC.RECONVERGENT B0 ;  /* 0x0000000000007941 */ /* 0x000fea0003800200 */
.L_x_157:
[----:B------:R-:W-:Y:S01]  /*14d0*/  ISETP.GT.U32.AND P0, PT, R4, 0x3f, PT ;  /* 0x0000003f0400780c */ /* 0x000fe20003f04070 */
[----:B------:R0:W-:Y:S01]  /*14e0*/  STS [R9], R16 ;  /* 0x0000001009007388 */ /* 0x0001e20000000800 */
[----:B------:R-:W-:Y:S03]  /*14f0*/  BSSY.RECONVERGENT B0, `(.L_x_166) ;  /* 0x0000011000007945 */ /* 0x000fe60003800200 */
        /* <DEDUP_REMOVED lines=16> */
.L_x_167:
[----:B------:R-:W-:Y:S05]  /*1600*/  BSYNC.RECONVERGENT B0 ;  /* 0x0000000000007941 */ /* 0x000fea0003800200 */
.L_x_166:
[----:B------:R-:W-:Y:S01]  /*1610*/  BAR.SYNC.DEFER_BLOCKING 0x0 ;  /* 0x0000000000007b1d */ /* 0x000fe20000010000 */
[----:B------:R-:W-:-:S05]  /*1620*/  ISETP.GT.U32.AND P0, PT, R4, 0x1f, PT ;  /* 0x0000001f0400780c */ /* 0x000fca0003f04070 */
[----:B------:R-:W-:Y:S08]  /*1630*/  BSSY.RECONVERGENT B0, `(.L_x_168) ;  /* 0x000007d000007945 */ /* 0x000ff00003800200 */
[----:B------:R-:W-:Y:S05]  /*1640*/  @P0 BRA `(.L_x_169) ;  /* 0x0000000400ec0947 */ /* 0x000fea0003800000 */
[----:B-1----:R-:W-:Y:S01]  /*1650*/  LDS R0, [R9+0x80] ;  /* 0x0000800009007984 */ /* 0x002fe20000000800 */
        /* <DEDUP_REMOVED lines=74> */
[----:B--2---:R-:W-:Y:S01]  /*1b00*/  IADD3 R2, PT, PT, R0, -0xd000000, RZ ;  /* 0xf300000000027810 */ /* 0x004fe20007ffe0ff */
[----:B------:R0:W1:Y:S03]  /*1b10*/  MUFU.RSQ R3, R0 ;  /* 0x0000000000037308 */ /* 0x0000660000001400 */
[----:B------:R-:W-:-:S13]  /*1b20*/  ISETP.GT.U32.AND P0, PT, R2, 0x727fffff, PT ;  /* 0x727fffff0200780c */ /* 0x000fda0003f04070 */
[----:B0-----:R-:W-:Y:S05]  /*1b30*/  @!P0 BRA `(.L_x_170) ;  /* 0x0000000000188947 */ /* 0x001fea0003800000 */
[----:B------:R-:W-:Y:S01]  /*1b40*/  BSSY.RECONVERGENT B1, `(.L_x_171) ;  /* 0x0000003000017945 */ /* 0x000fe20003800200 */
[----:B------:R-:W-:-:S07]  /*1b50*/  MOV R15, 0x1b70 ;  /* 0x00001b70000f7802 */ /* 0x000fce0000000f00 */
[----:B-1----:R-:W-:Y:S05]  /*1b60*/  CALL.REL.NOINC `($__internal_6_$__cuda_sm20_sqrt_rn_f32_slowpath) ;  /* 0x0000000000c07944 */ /* 0x002fea0003c00000 */
[----:B------:R-:W-:Y:S05]  /*1b70*/  BSYNC.RECONVERGENT B1 ;  /* 0x0000000000017941 */ /* 0x000fea0003800200 */
.L_x_171:
[----:B------:R-:W-:Y:S01]  /*1b80*/  IMAD.MOV.U32 R2, RZ, RZ, R3 ;  /* 0x000000ffff027224 */ /* 0x000fe200078e0003 */
[----:B------:R-:W-:Y:S06]  /*1b90*/  BRA `(.L_x_172) ;  /* 0x0000000000107947 */ /* 0x000fec0003800000 */
.L_x_170:
[----:B-1----:R-:W-:Y:S01]  /*1ba0*/  FMUL.FTZ R11, R0, R3 ;  /* 0x00000003000b7220 */ /* 0x002fe20000410000 */
[----:B------:R-:W-:-:S03]  /*1bb0*/  FMUL.FTZ R2, R3, 0.5 ;  /* 0x3f00000003027820 */ /* 0x000fc60000410000 */
[----:B------:R-:W-:-:S04]  /*1bc0*/  FFMA R0, -R11, R11, R0 ;  /* 0x0000000b0b007223 */ /* 0x000fc80000000100 */
[----:B------:R-:W-:-:S07]  /*1bd0*/  FFMA R2, R0, R2, R11 ;  /* 0x0000000200027223 */ /* 0x000fce000000000b */
.L_x_172:
[----:B------:R-:W0:Y:S02]  /*1be0*/  LDS R0, [R7+0x400] ;  /* 0x0004000007007984 */ /* 0x000e240000000800 */
[----:B0-----:R-:W-:Y:S01]  /*1bf0*/  VIADD R11, R0, 0xf3000000 ;  /* 0xf3000000000b7836 */ /* 0x001fe20000000000 */
[----:B------:R0:W1:Y:S04]  /*1c00*/  MUFU.RSQ R3, R0 ;  /* 0x0000000000037308 */ /* 0x0000680000001400 */
[----:B------:R-:W-:-:S13]  /*1c10*/  ISETP.GT.U32.AND P0, PT, R11, 0x727fffff, PT ;  /* 0x727fffff0b00780c */ /* 0x000fda0003f04070 */
[----:B01----:R-:W-:Y:S05]  /*1c20*/  @!P0 BRA `(.L_x_173) ;  /* 0x0000000000148947 */ /* 0x003fea0003800000 */
[----:B------:R-:W-:Y:S01]  /*1c30*/  BSSY.RECONVERGENT B1, `(.L_x_174) ;  /* 0x0000003000017945 */ /* 0x000fe20003800200 */
[----:B------:R-:W-:-:S07]  /*1c40*/  MOV R15, 0x1c60 ;  /* 0x00001c60000f7802 */ /* 0x000fce0000000f00 */
[----:B------:R-:W-:Y:S05]  /*1c50*/  CALL.REL.NOINC `($__internal_6_$__cuda_sm20_sqrt_rn_f32_slowpath) ;  /* 0x0000000000847944 */ /* 0x000fea0003c00000 */
[----:B------:R-:W-:Y:S05]  /*1c60*/  BSYNC.RECONVERGENT B1 ;  /* 0x0000000000017941 */ /* 0x000fea0003800200 */
.L_x_174:
[----:B------:R-:W-:Y:S05]  /*1c70*/  BRA `(.L_x_175) ;  /* 0x0000000000107947 */ /* 0x000fea0003800000 */
.L_x_173:
[----:B------:R-:W-:Y:S01]  /*1c80*/  FMUL.FTZ R11, R0, R3 ;  /* 0x00000003000b7220 */ /* 0x000fe20000410000 */
[----:B------:R-:W-:-:S03]  /*1c90*/  FMUL.FTZ R3, R3, 0.5 ;  /* 0x3f00000003037820 */ /* 0x000fc60000410000 */
[----:B------:R-:W-:-:S04]  /*1ca0*/  FFMA R0, -R11, R11, R0 ;  /* 0x0000000b0b007223 */ /* 0x000fc80000000100 */
[----:B------:R-:W-:-:S07]  /*1cb0*/  FFMA R3, R0, R3, R11 ;  /* 0x0000000300037223 */ /* 0x000fce000000000b */
.L_x_175:
        /* <DEDUP_REMOVED lines=12> */
[----:B------:R-:W-:Y:S05]  /*1d80*/  CALL.REL.NOINC `($__internal_7_$__cuda_sm3x_div_rn_noftz_f32_slowpath) ;  /* 0x0000000000907944 */ /* 0x000fea0003c00000 */
[----:B------:R-:W-:-:S07]  /*1d90*/  MOV R11, R0 ;  /* 0x00000000000b7202 */ /* 0x000fce0000000f00 */
.L_x_177:
[----:B------:R-:W-:Y:S05]  /*1da0*/  BSYNC.RECONVERGENT B1 ;  /* 0x0000000000017941 */ /* 0x000fea0003800200 */
.L_x_176:
[----:B------:R-:W0:Y:S08]  /*1db0*/  LDC R13, c[0x0][0x39c] ;  /* 0x0000e700ff0d7b82 */ /* 0x000e300000000800 */
[----:B------:R-:W1:Y:S01]  /*1dc0*/  LDC.64 R2, c[0x0][0x390] ;  /* 0x0000e400ff027b82 */ /* 0x000e620000000a00 */
[----:B0-----:R-:W-:-:S04]  /*1dd0*/  IMAD R13, R13, UR6, R6 ;  /* 0x000000060d0d7c24 */ /* 0x001fc8000f8e0206 */
[----:B-1----:R-:W-:-:S05]  /*1de0*/  IMAD.WIDE.U32 R2, R13, 0x4, R2 ;  /* 0x000000040d027825 */ /* 0x002fca00078e0002 */
[----:B------:R3:W-:Y:S02]  /*1df0*/  STG.E desc[UR8][R2.64], R11 ;  /* 0x0000000b02007986 */ /* 0x0007e4000c101908 */
.L_x_169:
[----:B------:R-:W-:Y:S05]  /*1e00*/  BSYNC.RECONVERGENT B0 ;  /* 0x0000000000007941 */ /* 0x000fea0003800200 */
.L_x_168:
[----:B------:R-:W4:Y:S01]  /*1e10*/  LDCU UR4, c[0x0][0x39c] ;  /* 0x00007380ff0477ac */ /* 0x000f220008000800 */
[----:B------:R-:W-:Y:S01]  /*1e20*/  VIADD R6, R6, 0x1 ;  /* 0x0000000106067836 */ /* 0x000fe20000000000 */
[----:B------:R-:W-:Y:S04]  /*1e30*/  BAR.SYNC.DEFER_BLOCKING 0x0 ;  /* 0x0000000000007b1d */ /* 0x000fe80000010000 */
[----:B----4-:R-:W-:-:S13]  /*1e40*/  ISETP.NE.AND P0, PT, R6, UR4, PT ;  /* 0x0000000406007c0c */ /* 0x010fda000bf05270 */
[----:B------:R-:W-:Y:S05]  /*1e50*/  @P0 BRA `(.L_x_178) ;  /* 0xffffffec00300947 */ /* 0x000fea000383ffff */
[----:B------:R-:W-:Y:S05]  /*1e60*/  EXIT ;  /* 0x000000000000794d */ /* 0x000fea0003800000 */
        .weak           $__internal_6_$__cuda_sm20_sqrt_rn_f32_slowpath
        .type           $__internal_6_$__cuda_sm20_sqrt_rn_f32_slowpath,@function
        .size           $__internal_6_$__cuda_sm20_sqrt_rn_f32_slowpath,($__internal_7_$__cuda_sm3x_div_rn_noftz_f32_slowpath - $__internal_6_$__cuda_sm20_sqrt_rn_f32_slowpath)
$__internal_6_$__cuda_sm20_sqrt_rn_f32_slowpath:
[----:B------:R-:W-:-:S13]  /*1e70*/  LOP3.LUT P0, RZ, R0, 0x7fffffff, RZ, 0xc0, !PT ;  /* 0x7fffffff00ff7812 */ /* 0x000fda000780c0ff */
[----:B------:R-:W-:Y:S01]  /*1e80*/  @!P0 IMAD.MOV.U32 R3, RZ, RZ, R0 ;  /* 0x000000ffff038224 */ /* 0x000fe200078e0000 */
[----:B------:R-:W-:Y:S06]  /*1e90*/  @!P0 BRA `(.L_x_179) ;  /* 0x0000000000408947 */ /* 0x000fec0003800000 */
[----:B------:R-:W-:-:S13]  /*1ea0*/  FSETP.GEU.FTZ.AND P0, PT, R0, RZ, PT ;  /* 0x000000ff0000720b */ /* 0x000fda0003f1e000 */
[----:B------:R-:W-:Y:S01]  /*1eb0*/  @!P0 MOV R3, 0x7fffffff ;  /* 0x7fffffff00038802 */ /* 0x000fe20000000f00 */
        /* <DEDUP_REMOVED lines=14> */
.L_x_179:
[----:B------:R-:W-:Y:S02]  /*1fa0*/  HFMA2 R13, -RZ, RZ, 0, 0 ;  /* 0x00000000ff0d7431 */ /* 0x000fe400000001ff */
[----:B------:R-:W-:-:S04]  /*1fb0*/  IMAD.MOV.U32 R12, RZ, RZ, R15 ;  /* 0x000000ffff0c7224 */ /* 0x000fc800078e000f */
[----:B------:R-:W-:Y:S05]  /*1fc0*/  RET.REL.NODEC R12 `(_Z25cosine_strategy5_templateILi128EEvPKfS1_Pfiii) ;  /* 0xffffffe00c0c7950 */ /* 0x000fea0003c3ffff */
        .weak           $__internal_7_$__cuda_sm3x_div_rn_noftz_f32_slowpath
        .type           $__internal_7_$__cuda_sm3x_div_rn_noftz_f32_slowpath,@function
        .size           $__internal_7_$__cuda_sm3x_div_rn_noftz_f32_slowpath,(.L_x_285 - $__internal_7_$__cuda_sm3x_div_rn_noftz_f32_slowpath)
$__internal_7_$__cuda_sm3x_div_rn_noftz_f32_slowpath:
[----:B------:R-:W-:Y:S01]  /*1fd0*/  SHF.R.U32.HI R11, RZ, 0x17, R15 ;  /* 0x00000017ff0b7819 */ /* 0x000fe2000001160f */
[----:B------:R-:W-:Y:S01]  /*1fe0*/  BSSY.RECONVERGENT B2, `(.L_x_180) ;  /* 0x0000064000027945 */ /* 0x000fe20003800200 */
[----:B------:R-:W-:Y:S02]  /*1ff0*/  SHF.R.U32.HI R3, RZ, 0x17, R0 ;  /* 0x00000017ff037819 */ /* 0x000fe40000011600 */
[----:B------:R-:W-:Y:S02]  /*2000*/  LOP3.LUT R11, R11, 0xff, RZ, 0xc0, !PT ;  /* 0x000000ff0b0b7812 */ /* 0x000fe400078ec0ff */
[----:B------:R-:W-:Y:S02]  /*2010*/  LOP3.LUT R13, R3, 0xff, RZ, 0xc0, !PT ;  /* 0x000000ff030d7812 */ /* 0x000fe400078ec0ff */
[----:B------:R-:W-:Y:S01]  /*2020*/  MOV R14, R0 ;  /* 0x00000000000e7202 */ /* 0x000fe20000000f00 */
[----:B------:R-:W-:Y:S02]  /*2030*/  VIADD R17, R11, 0xffffffff ;  /* 0xffffffff0b117836 */ /* 0x000fe40000000000 */
[----:B------:R-:W-:-:S03]  /*2040*/  VIADD R16, R13, 0xffffffff ;  /* 0xffffffff0d107836 */ /* 0x000fc60000000000 */
[----:B------:R-:W-:-:S04]  /*2050*/  ISETP.GT.U32.AND P0, PT, R17, 0xfd, PT ;  /* 0x000000fd1100780c */ /* 0x000fc80003f04070 */
[----:B------:R-:W-:-:S13]  /*2060*/  ISETP.GT.U32.OR P0, PT, R16, 0xfd, P0 ;  /* 0x000000fd1000780c */ /* 0x000fda0000704470 */
[----:B------:R-:W-:Y:S01]  /*2070*/  @!P0 IMAD.MOV.U32 R12, RZ, RZ, RZ ;  /* 0x000000ffff0c8224 */ /* 0x000fe200078e00ff */
        /* <DEDUP_REMOVED lines=23> */
[----:B------:R-:W-:Y:S01]  /*21f0*/  @!P1 FFMA R15, R3, 1.84467440737095516160e+19, RZ ;  /* 0x5f800000030f9823 */ /* 0x000fe200000000ff */
[----:B------:R-:W-:-:S07]  /*2200*/  @!P1 VIADD R12, R12, 0x40 ;  /* 0x000000400c0c9836 */ /* 0x000fce0000000000 */
.L_x_181:
[----:B------:R-:W-:Y:S01]  /*2210*/  LEA R0, R11, 0xc0800000, 0x17 ;  /* 0xc08000000b007811 */ /* 0x000fe200078eb8ff */
[----:B------:R-:W-:Y:S01]  /*2220*/  VIADD R13, R13, 0xffffff81 ;  /* 0xffffff810d0d7836 */ /* 0x000fe20000000000 */
[----:B------:R-:W-:Y:S02]  /*2230*/  BSSY.RECONVERGENT B3, `(.L_x_186) ;  /* 0x0000035000037945 */ /* 0x000fe40003800200 */
[----:B------:R-:W-:Y:S01]  /*2240*/  IADD3 R15, PT, PT, -R0, R15, RZ ;  /* 0x0000000f000f7210 */ /* 0x000fe20007ffe1ff */
[C---:B------:R-:W-:Y:S01]  /*2250*/  IMAD R0, R13.reuse, -0x800000, R14 ;  /* 0xff8000000d007824 */ /* 0x040fe200078e020e */
[----:B------:R-:W-:Y:S02]  /*2260*/  IADD3 R13, PT, PT, R13, 0x7f, -R11 ;  /* 0x0000007f0d0d7810 */ /* 0x000fe40007ffe80b */
[----:B------:R-:W0:Y:S01]  /*2270*/  MUFU.RCP R3, R15 ;  /* 0x0000000f00037308 */ /* 0x000e220000001000 */
[----:B------:R-:W-:Y:S02]  /*2280*/  FADD.FTZ R17, -R15, -RZ ;  /* 0x800000ff0f117221 */ /* 0x000fe40000010100 */
[----:B------:R-:W-:-:S02]  /*2290*/  IMAD.IADD R13, R13, 0x1, R12 ;  /* 0x000000010d0d7824 */ /* 0x000fc400078e020c */
        /* <DEDUP_REMOVED lines=21> */
[----:B------:R-:W-:Y:S02]  /*23f0*/  VIADD R14, R15, 0x20 ;  /* 0x000000200f0e7836 */ /* 0x000fe40000000000 */
[-CC-:B------:R-:W-:Y:S01]  /*2400*/  FFMA.RM R12, R3, R17.reuse, R16.reuse ;  /* 0x00000011030c7223 */ /* 0x180fe20000004010 */
[----:B------:R-:W-:Y:S02]  /*2410*/  ISETP.NE.AND P2, PT, R15, RZ, PT ;  /* 0x000000ff0f00720c */ /* 0x000fe40003f45270 */
[----:B------:R-:W-:Y:S01]  /*2420*/  LOP3.LUT R13, R11, 0x7fffff, RZ, 0xc0, !PT ;  /* 0x007fffff0b0d7812 */ /* 0x000fe200078ec0ff */
[----:B------:R-:W-:Y:S01]  /*2430*/  FFMA.RP R11, R3, R17, R16 ;  /* 0x00000011030b7223 */ /* 0x000fe20000008010 */
[----:B------:R-:W-:Y:S02]  /*2440*/  ISETP.NE.AND P1, PT, R15, RZ, PT ;  /* 0x000000ff0f00720c */ /* 0x000fe40003f25270 */
[----:B------:R-:W-:-:S02]  /*2450*/  LOP3.LUT R13, R13, 0x800000, RZ, 0xfc, !PT ;  /* 0x008000000d0d7812 */ /* 0x000fc400078efcff */
[----:B------:R-:W-:Y:S02]  /*2460*/  IADD3 R3, PT, PT, -R15, RZ, RZ ;  /* 0x000000ff0f037210 */ /* 0x000fe40007ffe1ff */
[----:B------:R-:W-:Y:S02]  /*2470*/  SHF.L.U32 R14, R13, R14, RZ ;  /* 0x0000000e0d0e7219 */ /* 0x000fe400000006ff */
[----:B------:R-:W-:Y:S02]  /*2480*/  FSETP.NEU.FTZ.AND P0, PT, R11, R12, PT ;  /* 0x0000000c0b00720b */ /* 0x000fe40003f1d000 */
[----:B------:R-:W-:Y:S02]  /*2490*/  SEL R12, R3, RZ, P2 ;  /* 0x000000ff030c7207 */ /* 0x000fe40001000000 */
[----:B------:R-:W-:Y:S02]  /*24a0*/  ISETP.NE.AND P1, PT, R14, RZ, P1 ;  /* 0x000000ff0e00720c */ /* 0x000fe40000f25270 */
[----:B------:R-:W-:-:S02]  /*24b0*/  SHF.R.U32.HI R12, RZ, R12, R13 ;  /* 0x0000000cff0c7219 */ /* 0x000fc4000001160d */
[----:B------:R-:W-:Y:S02]  /*24c0*/  PLOP3.LUT P0, PT, P0, P1, PT, 0xf8, 0x8f ;  /* 0x00000000008f781c */ /* 0x000fe40000703f70 */
[----:B------:R-:W-:Y:S02]  /*24d0*/  SHF.R.U32.HI R14, RZ, 0x1, R12 ;  /* 0x00000001ff0e7819 */ /* 0x000fe4000001160c */
[----:B------:R-:W-:-:S04]  /*24e0*/  SEL R3, RZ, 0x1, !P0 ;  /* 0x00000001ff037807 */ /* 0x000fc80004000000 */
[----:B------:R-:W-:-:S04]  /*24f0*/  LOP3.LUT R3, R3, 0x1, R14, 0xf8, !PT ;  /* 0x0000000103037812 */ /* 0x000fc800078ef80e */
[----:B------:R-:W-:-:S05]  /*2500*/  LOP3.LUT R3, R3, R12, RZ, 0xc0, !PT ;  /* 0x0000000c03037212 */ /* 0x000fca00078ec0ff */
[----:B------:R-:W-:-:S05]  /*2510*/  IMAD.IADD R3, R14, 0x1, R3 ;  /* 0x000000010e037824 */ /* 0x000fca00078e0203 */
[----:B------:R-:W-:Y:S01]  /*2520*/  LOP3.LUT R0, R3, R0, RZ, 0xfc, !PT ;  /* 0x0000000003007212 */ /* 0x000fe200078efcff */
[----:B------:R-:W-:Y:S06]  /*2530*/  BRA `(.L_x_189) ;  /* 0x0000000000107947 */ /* 0x000fec0003800000 */
.L_x_188:
[----:B------:R-:W-:-:S04]  /*2540*/  LOP3.LUT R0, R0, 0x80000000, RZ, 0xc0, !PT ;  /* 0x8000000000007812 */ /* 0x000fc800078ec0ff */
[----:B------:R-:W-:Y:S01]  /*2550*/  LOP3.LUT R0, R0, 0x7f800000, RZ, 0xfc, !PT ;  /* 0x7f80000000007812 */ /* 0x000fe200078efcff */
[----:B------:R-:W-:Y:S06]  /*2560*/  BRA `(.L_x_189) ;  /* 0x0000000000047947 */ /* 0x000fec0003800000 */
.L_x_187:
[----:B------:R-:W-:-:S07]  /*2570*/  IMAD R0, R13, 0x800000, R0 ;  /* 0x008000000d007824 */ /* 0x000fce00078e0200 */
.L_x_189:
[----:B------:R-:W-:Y:S05]  /*2580*/  BSYNC.RECONVERGENT B3 ;  /* 0x0000000000037941 */ /* 0x000fea0003800200 */
.L_x_186:
[----:B------:R-:W-:Y:S05]  /*2590*/  BRA `(.L_x_190) ;  /* 0x0000000000207947 */ /* 0x000fea0003800000 */
.L_x_185:
[----:B------:R-:W-:-:S04]  /*25a0*/  LOP3.LUT R0, R15, 0x80000000, R14, 0x48, !PT ;  /* 0x800000000f007812 */ /* 0x000fc800078e480e */
[----:B------:R-:W-:Y:S01]  /*25b0*/  LOP3.LUT R0, R0, 0x7f800000, RZ, 0xfc, !PT ;  /* 0x7f80000000007812 */ /* 0x000fe200078efcff */
[----:B------:R-:W-:Y:S06]  /*25c0*/  BRA `(.L_x_190) ;  /* 0x0000000000147947 */ /* 0x000fec0003800000 */
.L_x_184:
[----:B------:R-:W-:Y:S01]  /*25d0*/  LOP3.LUT R0, R15, 0x80000000, R14, 0x48, !PT ;  /* 0x800000000f007812 */ /* 0x000fe200078e480e */
[----:B------:R-:W-:Y:S06]  /*25e0*/  BRA `(.L_x_190) ;  /* 0x00000000000c7947 */ /* 0x000fec0003800000 */
.L_x_183:
[----:B------:R-:W0:Y:S01]  /*25f0*/  MUFU.RSQ R0, -QNAN ;  /* 0xffc0000000007908 */ /* 0x000e220000001400 */
[----:B------:R-:W-:Y:S05]  /*2600*/  BRA `(.L_x_190) ;  /* 0x0000000000047947 */ /* 0x000fea0003800000 */
.L_x_182:
[----:B------:R-:W-:-:S07]  /*2610*/  FADD.FTZ R0, R0, R3 ;  /* 0x0000000300007221 */ /* 0x000fce0000010000 */
.L_x_190:
[----:B------:R-:W-:Y:S05]  /*2620*/  BSYNC.RECONVERGENT B2 ;  /* 0x0000000000027941 */ /* 0x000fea0003800200 */
.L_x_180:
[----:B------:R-:W-:-:S04]  /*2630*/  HFMA2 R3, -RZ, RZ, 0, 0 ;  /* 0x00000000ff037431 */ /* 0x000fc800000001ff */
[----:B0-----:R-:W-:Y:S05]  /*2640*/  RET.REL.NODEC R2 `(_Z25cosine_strategy5_templateILi128EEvPKfS1_Pfiii) ;  /* 0xffffffd8026c7950 */ /* 0x001fea0003c3ffff */
.L_x_191:
        /* <DEDUP_REMOVED lines=11> */
.L_x_285:


//--------------------- .text._Z25cosine_strategy5_templateILi64EEvPKfS1_Pfiii --------------------------
	.section	.text._Z25cosine_strategy5_templateILi64EEvPKfS1_Pfiii,"ax",@progbits
	.align	128
        .global         _Z25cosine_strategy5_templateILi64EEvPKfS1_Pfiii
        .type           _Z25cosine_strategy5_templateILi64EEvPKfS1_Pfiii,@function
        .size           _Z25cosine_strategy5_templateILi64EEvPKfS1_Pfiii,(.L_x_287 - _Z25cosine_strategy5_templateILi64EEvPKfS1_Pfiii)
        .other          _Z25cosine_strategy5_templateILi64EEvPKfS1_Pfiii,@"STO_CUDA_ENTRY STV_DEFAULT"
_Z25cosine_strategy5_templateILi64EEvPKfS1_Pfiii:
.text._Z25cosine_strategy5_templateILi64EEvPKfS1_Pfiii:
        /* <DEDUP_REMOVED lines=30> */
.L_x_196:
[----:B------:R-:W-:-:S05]  /*01e0*/  IADD3 R3, P1, PT, R5, R0, RZ ;  /* 0x0000000005037210 */ /* 0x000fca0007f3e0ff */
[----:B------:R-:W-:Y:S01]  /*01f0*/  IMAD.X R8, RZ, RZ, R10, P1 ;  /* 0x000000ffff087224 */ /* 0x000fe200008e060a */
[----:B0-----:R-:W-:-:S04]  /*0200*/  LEA R2, P1, R3, UR4, 0x2 ;  /* 0x0000000403027c11 */ /* 0x001fc8000f8210ff */
[----:B------:R-:W-:-:S05]  /*0210*/  LEA.HI.X R3, R3, UR5, R8, 0x2, P1 ;  /* 0x0000000503037c11 */ /* 0x000fca00088f1408 */
[----:B------:R-:W2:Y:S01]  /*0220*/  LDG.E.CONSTANT R2, desc[UR8][R2.64] ;  /* 0x0000000802027981 */ /* 0x000ea2000c1e9900 */
[C---:B------:R-:W-:Y:S01]  /*0230*/  IMAD R13, R0.reuse, 0x4, R7 ;  /* 0x00000004000d7824 */ /* 0x040fe200078e0207 */
[----:B------:R-:W-:Y:S01]  /*0240*/  IADD3 R0, PT, PT, R0, 0x40, RZ ;  /* 0x0000004000007810 */ /* 0x000fe20007ffe0ff */
[----:B------:R-:W-:-:S05]  /*0250*/  VIADD R9, R9, 0x1 ;  /* 0x0000000109097836 */ /* 0x000fca0000000000 */
[----:B------:R-:W-:Y:S01]  /*0260*/  ISETP.NE.AND P1, PT, R9, R6, PT ;  /* 0x000000060900720c */ /* 0x000fe20003f25270 */
[----:B--2---:R0:W-:-:S12]  /*0270*/  STS [R13], R2 ;  /* 0x000000020d007388 */ /* 0x0041d80000000800 */
[----:B------:R-:W-:Y:S05]  /*0280*/  @P1 BRA `(.L_x_196) ;  /* 0xfffffffc00d41947 */ /* 0x000fea000383ffff */
.L_x_195:
[----:B------:R-:W-:Y:S05]  /*0290*/  BSYNC.RECONVERGENT B1 ;  /* 0x0000000000017941 */ /* 0x000fea0003800200 */
.L_x_194:
        /* <DEDUP_REMOVED lines=9> */
[----:B------:R-:W-:Y:S01]  /*0330*/  PLOP3.LUT P0, PT, PT, PT, PT, 0x8, 0x80 ;  /* 0x000000000080781c */ /* 0x000fe20003f0e170 */
[----:B------:R-:W-:-:S12]  /*0340*/  VIADD R17, R11, 0xfffffd00 ;  /* 0xfffffd000b117836 */ /* 0x000fd80000000000 */
.L_x_199:
        /* <DEDUP_REMOVED lines=55> */
.L_x_198:
[----:B------:R-:W-:Y:S05]  /*06c0*/  BSYNC.RECONVERGENT B1 ;  /* 0x0000000000017941 */ /* 0x000fea0003800200 */
.L_x_197:
        /* <DEDUP_REMOVED lines=33> */
.L_x_201:
[----:B------:R-:W-:Y:S05]  /*08e0*/  BSYNC.RECONVERGENT B1 ;  /* 0x0000000000017941 */ /* 0x000fea0003800200 */
.L_x_200:
        /* <DEDUP_REMOVED lines=16> */
.L_x_193:
[----:B------:R-:W-:Y:S05]  /*09f0*/  BSYNC.RECONVERGENT B0 ;  /* 0x0000000000007941 */ /* 0x000fea0003800200 */
.L_x_192:
        /* <DEDUP_REMOVED lines=18> */
.L_x_221:
[----:B0-----:R-:W0:Y:S01]  /*0b20*/  LDCU UR7, c[0x0][0x3a0] ;  /* 0x00007400ff0777ac */ /* 0x001e220008000800 */
[----:B------:R-:W-:Y:S01]  /*0b30*/  BSSY.RECONVERGENT B0, `(.L_x_202) ;  /* 0x0000099000007945 */ /* 0x000fe20003800200 */
[----:B------:R-:W-:Y:S02]  /*0b40*/  HFMA2 R22, -RZ, RZ, 0, 0 ;  /* 0x00000000ff167431 */ /* 0x000fe400000001ff */
[----:B------:R-:W-:Y:S02]  /*0b50*/  IMAD.MOV.U32 R16, RZ, RZ, RZ ;  /* 0x000000ffff107224 */ /* 0x000fe400078e00ff */
[----:B------:R-:W-:Y:S01]  /*0b60*/  IMAD.MOV.U32 R14, RZ, RZ, RZ ;  /* 0x000000ffff0e7224 */ /* 0x000fe200078e00ff */
[----:B0-----:R-:W-:-:S13]  /*0b70*/  ISETP.GE.AND P0, PT, R4, UR7, PT ;  /* 0x0000000704007c0c */ /* 0x001fda000bf06270 */
[----:B-12---:R-:W-:Y:S05]  /*0b80*/  @P0 BRA `(.L_x_203) ;  /* 0x00000008004c0947 */ /* 0x006fea0003800000 */
        /* <DEDUP_REMOVED lines=21> */
.L_x_206:
        /* <DEDUP_REMOVED lines=47> */
.L_x_205:
[----:B------:R-:W-:Y:S05]  /*0fd0*/  BSYNC.RECONVERGENT B1 ;  /* 0x0000000000017941 */ /* 0x000fea0003800200 */
.L_x_204:
        /* <DEDUP_REMOVED lines=36> */
.L_x_208:
[----:B------:R-:W-:Y:S05]  /*1220*/  BSYNC.RECONVERGENT B1 ;  /* 0x0000000000017941 */ /* 0x000fea0003800200 */
.L_x_207:
        /* <DEDUP_REMOVED lines=25> */
.L_x_210:
[----:B------:R-:W-:Y:S05]  /*13c0*/  BSYNC.RECONVERGENT B1 ;  /* 0x0000000000017941 */ /* 0x000fea0003800200 */
.L_x_209:
        /* <DEDUP_REMOVED lines=15> */
.L_x_203:
[----:B------:R-:W-:Y:S05]  /*14c0*/  BSYNC.RECONVERGENT B0 ;  /* 0x0000000000007941 */ /* 0x000fea0003800200 */
.L_x_202:
[----:B------:R-:W-:Y:S01]  /*14d0*/  ISETP.GT.U32.AND P0, PT, R4, 0x1f, PT ;  /* 0x0000001f0400780c */ /* 0x000fe20003f04070 */
[----:B------:R0:W-:Y:S01]  /*14e0*/  STS [R9], R16 ;  /* 0x0000001009007388 */ /* 0x0001e20000000800 */
[----:B------:R-:W-:Y:S03]  /*14f0*/  BSSY.RECONVERGENT B0, `(.L_x_211) ;  /* 0x0000080000007945 */ /* 0x000fe60003800200 */
[----:B------:R0:W-:Y:S04]  /*1500*/  STS [R9+0x100], R22 ;  /* 0x0001001609007388 */ /* 0x0001e80000000800 */
[----:B------:R0:W-:Y:S01]  /*1510*/  STS [R9+0x200], R14 ;  /* 0x0002000e09007388 */ /* 0x0001e20000000800 */
[----:B------:R-:W-:Y:S06]  /*1520*/  BAR.SYNC.DEFER_BLOCKING 0x0 ;  /* 0x0000000000007b1d */ /* 0x000fec0000010000 */
[----:B------:R-:W-:Y:S05]  /*1530*/  @P0 BRA `(.L_x_212) ;  /* 0x0000000400ec0947 */ /* 0x000fea0003800000 */
[----:B------:R-:W-:Y:S01]  /*1540*/  LDS R0, [R9+0x80] ;  /* 0x0000800009007984 */ /* 0x000fe20000000800 */
        /* <DEDUP_REMOVED lines=73> */
[----:B------:R-:W1:Y:S02]  /*19e0*/  LDS R0, [R7+0x100] ;  /* 0x0001000007007984 */ /* 0x000e640000000800 */
[----:B-1----:R-:W-:Y:S01]  /*19f0*/  VIADD R2, R0, 0xf3000000 ;  /* 0xf300000000027836 */ /* 0x002fe20000000000 */
[----:B------:R0:W1:Y:S04]  /*1a00*/  MUFU.RSQ R3, R0 ;  /* 0x0000000000037308 */ /* 0x0000680000001400 */
[----:B------:R-:W-:-:S13]  /*1a10*/  ISETP.GT.U32.AND P0, PT, R2, 0x727fffff, PT ;  /* 0x727fffff0200780c */ /* 0x000fda0003f04070 */
[----:B01----:R-:W-:Y:S05]  /*1a20*/  @!P0 BRA `(.L_x_213) ;  /* 0x0000000000188947 */ /* 0x003fea0003800000 */
[----:B------:R-:W-:Y:S01]  /*1a30*/  BSSY.RECONVERGENT B1, `(.L_x_214) ;  /* 0x0000003000017945 */ /* 0x000fe20003800200 */
[----:B------:R-:W-:-:S07]  /*1a40*/  MOV R15, 0x1a60 ;  /* 0x00001a60000f7802 */ /* 0x000fce0000000f00 */
[----:B------:R-:W-:Y:S05]  /*1a50*/  CALL.REL.NOINC `($__internal_8_$__cuda_sm20_sqrt_rn_f32_slowpath) ;  /* 0x0000000000c07944 */ /* 0x000fea0003c00000 */
[----:B------:R-:W-:Y:S05]  /*1a60*/  BSYNC.RECONVERGENT B1 ;  /* 0x0000000000017941 */ /* 0x000fea0003800200 */
.L_x_214:
[----:B------:R-:W-:Y:S01]  /*1a70*/  IMAD.MOV.U32 R2, RZ, RZ, R3 ;  /* 0x000000ffff027224 */ /* 0x000fe200078e0003 */
[----:B------:R-:W-:Y:S06]  /*1a80*/  BRA `(.L_x_215) ;  /* 0x0000000000107947 */ /* 0x000fec0003800000 */
.L_x_213:
[----:B------:R-:W-:Y:S01]  /*1a90*/  FMUL.FTZ R11, R0, R3 ;  /* 0x00000003000b7220 */ /* 0x000fe20000410000 */
[----:B------:R-:W-:-:S03]  /*1aa0*/  FMUL.FTZ R2, R3, 0.5 ;  /* 0x3f00000003027820 */ /* 0x000fc60000410000 */
[----:B------:R-:W-:-:S04]  /*1ab0*/  FFMA R0, -R11, R11, R0 ;  /* 0x0000000b0b007223 */ /* 0x000fc80000000100 */
[----:B------:R-:W-:-:S07]  /*1ac0*/  FFMA R2, R0, R2, R11 ;  /* 0x0000000200027223 */ /* 0x000fce000000000b */
.L_x_215:
[----:B------:R-:W0:Y:S02]  /*1ad0*/  LDS R0, [R7+0x200] ;  /* 0x0002000007007984 */ /* 0x000e240000000800 */
[----:B0-----:R-:W-:Y:S01]  /*1ae0*/  IADD3 R11, PT, PT, R0, -0xd000000, RZ ;  /* 0xf3000000000b7810 */ /* 0x001fe20007ffe0ff */
[----:B------:R0:W1:Y:S03]  /*1af0*/  MUFU.RSQ R3, R0 ;  /* 0x0000000000037308 */ /* 0x0000660000001400 */
[----:B------:R-:W-:-:S13]  /*1b00*/  ISETP.GT.U32.AND P0, PT, R11, 0x727fffff, PT ;  /* 0x727fffff0b00780c */ /* 0x000fda0003f04070 */
[----:B0-----:R-:W-:Y:S05]  /*1b10*/  @!P0 BRA `(.L_x_216) ;  /* 0x0000000000148947 */ /* 0x001fea0003800000 */
[----:B------:R-:W-:Y:S01]  /*1b20*/  BSSY.RECONVERGENT B1, `(.L_x_217) ;  /* 0x0000003000017945 */ /* 0x000fe20003800200 */
[----:B------:R-:W-:-:S07]  /*1b30*/  MOV R15, 0x1b50 ;  /* 0x00001b50000f7802 */ /* 0x000fce0000000f00 */
[----:B-1----:R-:W-:Y:S05]  /*1b40*/  CALL.REL.NOINC `($__internal_8_$__cuda_sm20_sqrt_rn_f32_slowpath) ;  /* 0x0000000000847944 */ /* 0x002fea0003c00000 */
[----:B------:R-:W-:Y:S05]  /*1b50*/  BSYNC.RECONVERGENT B1 ;  /* 0x0000000000017941 */ /* 0x000fea0003800200 */
.L_x_217:
[----:B------:R-:W-:Y:S05]  /*1b60*/  BRA `(.L_x_218) ;  /* 0x0000000000107947 */ /* 0x000fea0003800000 */
.L_x_216:
[----:B-1----:R-:W-:Y:S01]  /*1b70*/  FMUL.FTZ R11, R0, R3 ;  /* 0x00000003000b7220 */ /* 0x002fe20000410000 */
[----:B------:R-:W-:-:S03]  /*1b80*/  FMUL.FTZ R3, R3, 0.5 ;  /* 0x3f00000003037820 */ /* 0x000fc60000410000 */
[----:B------:R-:W-:-:S04]  /*1b90*/  FFMA R0, -R11, R11, R0 ;  /* 0x0000000b0b007223 */ /* 0x000fc80000000100 */
[----:B------:R-:W-:-:S07]  /*1ba0*/  FFMA R3, R0, R3, R11 ;  /* 0x0000000300037223 */ /* 0x000fce000000000b */
.L_x_218:
        /* <DEDUP_REMOVED lines=12> */
[----:B------:R-:W-:Y:S05]  /*1c70*/  CALL.REL.NOINC `($__internal_9_$__cuda_sm3x_div_rn_noftz_f32_slowpath) ;  /* 0x0000000000907944 */ /* 0x000fea0003c00000 */
[----:B------:R-:W-:-:S07]  /*1c80*/  IMAD.MOV.U32 R11, RZ, RZ, R0 ;  /* 0x000000ffff0b7224 */ /* 0x000fce00078e0000 */
.L_x_220:
[----:B------:R-:W-:Y:S05]  /*1c90*/  BSYNC.RECONVERGENT B1 ;  /* 0x0000000000017941 */ /* 0x000fea0003800200 */
.L_x_219:
[----:B------:R-:W0:Y:S08]  /*1ca0*/  LDC R13, c[0x0][0x39c] ;  /* 0x0000e700ff0d7b82 */ /* 0x000e300000000800 */
[----:B------:R-:W1:Y:S01]  /*1cb0*/  LDC.64 R2, c[0x0][0x390] ;  /* 0x0000e400ff027b82 */ /* 0x000e620000000a00 */
[----:B0-----:R-:W-:-:S04]  /*1cc0*/  IMAD R13, R13, UR6, R6 ;  /* 0x000000060d0d7c24 */ /* 0x001fc8000f8e0206 */
[----:B-1----:R-:W-:-:S05]  /*1cd0*/  IMAD.WIDE.U32 R2, R13, 0x4, R2 ;  /* 0x000000040d027825 */ /* 0x002fca00078e0002 */
[----:B------:R2:W-:Y:S02]  /*1ce0*/  STG.E desc[UR8][R2.64], R11 ;  /* 0x0000000b02007986 */ /* 0x0005e4000c101908 */
.L_x_212:
[----:B------:R-:W-:Y:S05]  /*1cf0*/  BSYNC.RECONVERGENT B0 ;  /* 0x0000000000007941 */ /* 0x000fea0003800200 */
.L_x_211:
[----:B------:R-:W3:Y:S01]  /*1d00*/  LDCU UR4, c[0x0][0x39c] ;  /* 0x00007380ff0477ac */ /* 0x000ee20008000800 */
[----:B------:R-:W-:Y:S01]  /*1d10*/  VIADD R6, R6, 0x1 ;  /* 0x0000000106067836 */ /* 0x000fe20000000000 */
[----:B------:R-:W-:Y:S04]  /*1d20*/  BAR.SYNC.DEFER_BLOCKING 0x0 ;  /* 0x0000000000007b1d */ /* 0x000fe80000010000 */
[----:B---3--:R-:W-:-:S13]  /*1d30*/  ISETP.NE.AND P0, PT, R6, UR4, PT ;  /* 0x0000000406007c0c */ /* 0x008fda000bf05270 */
[----:B------:R-:W-:Y:S05]  /*1d40*/  @P0 BRA `(.L_x_221) ;  /* 0xffffffec00740947 */ /* 0x000fea000383ffff */
[----:B------:R-:W-:Y:S05]  /*1d50*/  EXIT ;  /* 0x000000000000794d */ /* 0x000fea0003800000 */
        .weak           $__internal_8_$__cuda_sm20_sqrt_rn_f32_slowpath
        .type           $__internal_8_$__cuda_sm20_sqrt_rn_f32_slowpath,@function
        .size           $__internal_8_$__cuda_sm20_sqrt_rn_f32_slowpath,($__internal_9_$__cuda_sm3x_div_rn_noftz_f32_slowpath - $__internal_8_$__cuda_sm20_sqrt_rn_f32_slowpath)
$__internal_8_$__cuda_sm20_sqrt_rn_f32_slowpath:
        /* <DEDUP_REMOVED lines=19> */
.L_x_222:
[----:B------:R-:W-:Y:S01]  /*1e90*/  MOV R12, R15 ;  /* 0x0000000f000c7202 */ /* 0x000fe20000000f00 */
[----:B------:R-:W-:-:S04]  /*1ea0*/  IMAD.MOV.U32 R13, RZ, RZ, 0x0 ;  /* 0x00000000ff0d7424 */ /* 0x000fc800078e00ff */
[----:B------:R-:W-:Y:S05]  /*1eb0*/  RET.REL.NODEC R12 `(_Z25cosine_strategy5_templateILi64EEvPKfS1_Pfiii) ;  /* 0xffffffe00c507950 */ /* 0x000fea0003c3ffff */
        .weak           $__internal_9_$__cuda_sm3x_div_rn_noftz_f32_slowpath
        .type           $__internal_9_$__cuda_sm3x_div_rn_noftz_f32_slowpath,@function
        .size           $__internal_9_$__cuda_sm3x_div_rn_noftz_f32_slowpath,(.L_x_287 - $__internal_9_$__cuda_sm3x_div_rn_noftz_f32_slowpath)
$__internal_9_$__cuda_sm3x_div_rn_noftz_f32_slowpath:
        /* <DEDUP_REMOVED lines=36> */
.L_x_224:
        /* <DEDUP_REMOVED lines=47> */
[----:B------:R-:W-:-:S05]  /*23f0*/  LOP3.LUT R3, R3, R12, RZ, 0xc0, !PT ;  /* 0x0000000c03037212 */ /* 0x000fca00078ec0ff */
[----:B------:R-:W-:-:S05]  /*2400*/  IMAD.IADD R3, R14, 0x1, R3 ;  /* 0x000000010e037824 */ /* 0x000fca00078e0203 */
[----:B------:R-:W-:Y:S01]  /*2410*/  LOP3.LUT R0, R3, R0, RZ, 0xfc, !PT ;  /* 0x0000000003007212 */ /* 0x000fe200078efcff */
[----:B------:R-:W-:Y:S06]  /*2420*/  BRA `(.L_x_232) ;  /* 0x0000000000107947 */ /* 0x000fec0003800000 */
.L_x_231:
[----:B------:R-:W-:-:S04]  /*2430*/  LOP3.LUT R0, R0, 0x80000000, RZ, 0xc0, !PT ;  /* 0x8000000000007812 */ /* 0x000fc800078ec0ff */
[----:B------:R-:W-:Y:S01]  /*2440*/  LOP3.LUT R0, R0, 0x7f800000, RZ, 0xfc, !PT ;  /* 0x7f80000000007812 */ /* 0x000fe200078efcff */
[----:B------:R-:W-:Y:S06]  /*2450*/  BRA `(.L_x_232) ;  /* 0x0000000000047947 */ /* 0x000fec0003800000 */
.L_x_230:
[----:B------:R-:W-:-:S07]  /*2460*/  LEA R0, R13, R0, 0x17 ;  /* 0x000000000d007211 */ /* 0x000fce00078eb8ff */
.L_x_232:
[----:B------:R-:W-:Y:S05]  /*2470*/  BSYNC.RECONVERGENT B3 ;  /* 0x0000000000037941 */ /* 0x000fea0003800200 */
.L_x_229:
[----:B------:R-:W-:Y:S05]  /*2480*/  BRA `(.L_x_233) ;  /* 0x0000000000207947 */ /* 0x000fea0003800000 */
.L_x_228:
[----:B------:R-:W-:-:S04]  /*2490*/  LOP3.LUT R0, R15, 0x80000000, R14, 0x48, !PT ;  /* 0x800000000f007812 */ /* 0x000fc800078e480e */
[----:B------:R-:W-:Y:S01]  /*24a0*/  LOP3.LUT R0, R0, 0x7f800000, RZ, 0xfc, !PT ;  /* 0x7f80000000007812 */ /* 0x000fe200078efcff */
[----:B------:R-:W-:Y:S06]  /*24b0*/  BRA `(.L_x_233) ;  /* 0x0000000000147947 */ /* 0x000fec0003800000 */
.L_x_227:
[----:B------:R-:W-:Y:S01]  /*24c0*/  LOP3.LUT R0, R15, 0x80000000, R14, 0x48, !PT ;  /* 0x800000000f007812 */ /* 0x000fe200078e480e */
[----:B------:R-:W-:Y:S06]  /*24d0*/  BRA `(.L_x_233) ;  /* 0x00000000000c7947 */ /* 0x000fec0003800000 */
.L_x_226:
[----:B------:R-:W0:Y:S01]  /*24e0*/  MUFU.RSQ R0, -QNAN ;  /* 0xffc0000000007908 */ /* 0x000e220000001400 */
[----:B------:R-:W-:Y:S05]  /*24f0*/  BRA `(.L_x_233) ;  /* 0x0000000000047947 */ /* 0x000fea0003800000 */
.L_x_225:
[----:B------:R-:W-:-:S07]  /*2500*/  FADD.FTZ R0, R0, R3 ;  /* 0x0000000300007221 */ /* 0x000fce0000010000 */
.L_x_233:
[----:B------:R-:W-:Y:S05]  /*2510*/  BSYNC.RECONVERGENT B2 ;  /* 0x0000000000027941 */ /* 0x000fea0003800200 */
.L_x_223:
[----:B------:R-:W-:-:S04]  /*2520*/  IMAD.MOV.U32 R3, RZ, RZ, 0x0 ;  /* 0x00000000ff037424 */ /* 0x000fc800078e00ff */
[----:B0-----:R-:W-:Y:S05]  /*2530*/  RET.REL.NODEC R2 `(_Z25cosine_strategy5_templateILi64EEvPKfS1_Pfiii) ;  /* 0xffffffd802b07950 */ /* 0x001fea0003c3ffff */
.L_x_234:
        /* <DEDUP_REMOVED lines=12> */
.L_x_287:


//--------------------- .text._Z25cosine_strategy5_templateILi32EEvPKfS1_Pfiii --------------------------
	.section	.text._Z25cosine_strategy5_templateILi32EEvPKfS1_Pfiii,"ax",@progbits
	.align	128
        .global         _Z25cosine_strategy5_templateILi32EEvPKfS1_Pfiii
        .type           _Z25cosine_strategy5_templateILi32EEvPKfS1_Pfiii,@function
        .size           _Z25cosine_strategy5_templateILi32EEvPKfS1_Pfiii,(.L_x_289 - _Z25cosine_strategy5_templateILi32EEvPKfS1_Pfiii)
        .other          _Z25cosine_strategy5_templateILi32EEvPKfS1_Pfiii,@"STO_CUDA_ENTRY STV_DEFAULT"
_Z25cosine_strategy5_templateILi32EEvPKfS1_Pfiii:
.text._Z25cosine_strategy5_templateILi32EEvPKfS1_Pfiii:
        /* <DEDUP_REMOVED lines=30> */
.L_x_239:
        /* <DEDUP_REMOVED lines=11> */
.L_x_238:
[----:B------:R-:W-:Y:S05]  /*0290*/  BSYNC.RECONVERGENT B1 ;  /* 0x0000000000017941 */ /* 0x000fea0003800200 */
.L_x_237:
        /* <DEDUP_REMOVED lines=11> */
.L_x_242:
        /* <DEDUP_REMOVED lines=35> */
[----:B0-----:R-:W-:-:S02]  /*0580*/  IMAD R9, R0, 0x4, R13 ;  /* 0x0000000400097824 */ /* 0x001fc400078e020d */
        /* <DEDUP_REMOVED lines=19> */
.L_x_241:
[----:B------:R-:W-:Y:S05]  /*06c0*/  BSYNC.RECONVERGENT B1 ;  /* 0x0000000000017941 */ /* 0x000fea0003800200 */
.L_x_240:
[----:B------:R-:W-:Y:S01]  /*06d0*/  IADD3 R2, PT, PT, -R0, R11, RZ ;  /* 0x0000000b00027210 */ /* 0x000fe20007ffe1ff */
[----:B------:R-:W-:Y:S03]  /*06e0*/  BSSY.RECONVERGENT B1, `(.L_x_243) ;  /* 0x0000020000017945 */ /* 0x000fe60003800200 */
[----:B------:R-:W-:-:S13]  /*06f0*/  ISETP.GT.AND P1, PT, R2, 0x80, PT ;  /* 0x000000800200780c */ /* 0x000fda0003f24270 */
[----:B------:R-:W-:Y:S05]  /*0700*/  @!P1 BRA `(.L_x_244) ;  /* 0x0000000000749947 */ /* 0x000fea0003800000 */
[----:B------:R-:W1:Y:S01]  /*0710*/  LDCU.64 UR12, c[0x0][0x380] ;  /* 0x00007000ff0c77ac */ /* 0x000e620008000a00 */
[----:B------:R-:W-:Y:S01]  /*0720*/  IADD3 R7, P0, PT, R5, R0, RZ ;  /* 0x0000000005077210 */ /* 0x000fe20007f1e0ff */
[----:B------:R-:W-:-:S04]  /*0730*/  VIADD R2, R0, 0x80 ;  /* 0x0000008000027836 */ /* 0x000fc80000000000 */
        /* <DEDUP_REMOVED lines=26> */
.L_x_244:
[----:B------:R-:W-:Y:S05]  /*08e0*/  BSYNC.RECONVERGENT B1 ;  /* 0x0000000000017941 */ /* 0x000fea0003800200 */
.L_x_243:
        /* <DEDUP_REMOVED lines=16> */
.L_x_236:
[----:B------:R-:W-:Y:S05]  /*09f0*/  BSYNC.RECONVERGENT B0 ;  /* 0x0000000000007941 */ /* 0x000fea0003800200 */
.L_x_235:
[----:B--2---:R-:W2:Y:S08]  /*0a00*/  LDC R0, c[0x0][0x39c] ;  /* 0x0000e700ff007b82 */ /* 0x004eb00000000800 */
[----:B------:R-:W-:Y:S01]  /*0a10*/  BAR.SYNC.DEFER_BLOCKING 0x0 ;  /* 0x0000000000007b1d */ /* 0x000fe20000010000 */
[----:B--2---:R-:W-:-:S13]  /*0a20*/  ISETP.GE.AND P0, PT, R0, 0x1, PT ;  /* 0x000000010000780c */ /* 0x004fda0003f06270 */
[----:B------:R-:W-:Y:S05]  /*0a30*/  @!P0 EXIT ;  /* 0x000000000000894d */ /* 0x000fea0003800000 */
[----:B------:R-:W2:Y:S01]  /*0a40*/  S2R R3, SR_CgaCtaId ;  /* 0x0000000000037919 */ /* 0x000ea20000008800 */
[----:B0-----:R-:W-:Y:S01]  /*0a50*/  LOP3.LUT R2, RZ, R4, RZ, 0x33, !PT ;  /* 0x00000004ff027212 */ /* 0x001fe200078e33ff */
[----:B------:R-:W-:Y:S01]  /*0a60*/  IMAD.MOV.U32 R6, RZ, RZ, RZ ;  /* 0x000000ffff067224 */ /* 0x000fe200078e00ff */
[----:B------:R-:W-:Y:S02]  /*0a70*/  MOV R0, 0x400 ;  /* 0x0000040000007802 */ /* 0x000fe40000000f00 */
[----:B------:R-:W-:-:S04]  /*0a80*/  IADD3 R5, PT, PT, R2, R11, RZ ;  /* 0x0000000b02057210 */ /* 0x000fc80007ffe0ff */
[----:B------:R-:W-:-:S04]  /*0a90*/  LEA.HI R19, R5, 0x1, RZ, 0x1b ;  /* 0x0000000105137811 */ /* 0x000fc800078fd8ff */
[C---:B------:R-:W-:Y:S02]  /*0aa0*/  LOP3.LUT R10, R19.reuse, 0xffffff8, RZ, 0xc0, !PT ;  /* 0x0ffffff8130a7812 */ /* 0x040fe400078ec0ff */
[----:B-1----:R-:W-:-:S03]  /*0ab0*/  LOP3.LUT R20, R19, 0x7, RZ, 0xc0, !PT ;  /* 0x0000000713147812 */ /* 0x002fc600078ec0ff */
[----:B------:R-:W-:Y:S01]  /*0ac0*/  IMAD.MOV R10, RZ, RZ, -R10 ;  /* 0x000000ffff0a7224 */ /* 0x000fe200078e0a0a */
[----:B--2---:R-:W-:-:S05]  /*0ad0*/  LEA R0, R3, R0, 0x18 ;  /* 0x0000000003007211 */ /* 0x004fca00078ec0ff */
[--C-:B------:R-:W-:Y:S02]  /*0ae0*/  IMAD R8, R4, 0x4, R0.reuse ;  /* 0x0000000404087824 */ /* 0x100fe400078e0200 */
[----:B------:R-:W-:-:S03]  /*0af0*/  IMAD R7, R11, 0x4, R0 ;  /* 0x000000040b077824 */ /* 0x000fc600078e0200 */
[----:B------:R-:W-:Y:S01]  /*0b00*/  IADD3 R8, PT, PT, R8, 0x200, RZ ;  /* 0x0000020008087810 */ /* 0x000fe20007ffe0ff */
[----:B------:R-:W-:-:S07]  /*0b10*/  IMAD R9, R4, 0x4, R7 ;  /* 0x0000000404097824 */ /* 0x000fce00078e0207 */
.L_x_264:
        /* <DEDUP_REMOVED lines=28> */
.L_x_249:
        /* <DEDUP_REMOVED lines=47> */
.L_x_248:
[----:B------:R-:W-:Y:S05]  /*0fd0*/  BSYNC.RECONVERGENT B1 ;  /* 0x0000000000017941 */ /* 0x000fea0003800200 */
.L_x_247:
        /* <DEDUP_REMOVED lines=36> */
.L_x_251:
[----:B------:R-:W-:Y:S05]  /*1220*/  BSYNC.RECONVERGENT B1 ;  /* 0x0000000000017941 */ /* 0x000fea0003800200 */
.L_x_250:
        /* <DEDUP_REMOVED lines=25> */
.L_x_253:
[----:B------:R-:W-:Y:S05]  /*13c0*/  BSYNC.RECONVERGENT B1 ;  /* 0x0000000000017941 */ /* 0x000fea0003800200 */
.L_x_252:
        /* <DEDUP_REMOVED lines=15> */
.L_x_246:
[----:B------:R-:W-:Y:S05]  /*14c0*/  BSYNC.RECONVERGENT B0 ;  /* 0x0000000000007941 */ /* 0x000fea0003800200 */
.L_x_245:
        /* <DEDUP_REMOVED lines=69> */
[----:B------:R-:W0:Y:S02]  /*1920*/  LDS R0, [R7+0x80] ;  /* 0x0000800007007984 */ /* 0x000e240000000800 */
[----:B0-----:R-:W-:Y:S01]  /*1930*/  VIADD R2, R0, 0xf3000000 ;  /* 0xf300000000027836 */ /* 0x001fe20000000000 */
[----:B------:R0:W2:Y:S04]  /*1940*/  MUFU.RSQ R3, R0 ;  /* 0x0000000000037308 */ /* 0x0000a80000001400 */
[----:B------:R-:W-:-:S13]  /*1950*/  ISETP.GT.U32.AND P0, PT, R2, 0x727fffff, PT ;  /* 0x727fffff0200780c */ /* 0x000fda0003f04070 */
[----:B0-2---:R-:W-:Y:S05]  /*1960*/  @!P0 BRA `(.L_x_256) ;  /* 0x0000000000188947 */ /* 0x005fea0003800000 */
[----:B------:R-:W-:Y:S01]  /*1970*/  BSSY.RECONVERGENT B1, `(.L_x_257) ;  /* 0x0000003000017945 */ /* 0x000fe20003800200 */
[----:B------:R-:W-:-:S07]  /*1980*/  MOV R15, 0x19a0 ;  /* 0x000019a0000f7802 */ /* 0x000fce0000000f00 */
[----:B-1----:R-:W-:Y:S05]  /*1990*/  CALL.REL.NOINC `($__internal_10_$__cuda_sm20_sqrt_rn_f32_slowpath) ;  /* 0x0000000000c07944 */ /* 0x002fea0003c00000 */
[----:B------:R-:W-:Y:S05]  /*19a0*/  BSYNC.RECONVERGENT B1 ;  /* 0x0000000000017941 */ /* 0x000fea0003800200 */
.L_x_257:
[----:B------:R-:W-:Y:S01]  /*19b0*/  IMAD.MOV.U32 R2, RZ, RZ, R3 ;  /* 0x000000ffff027224 */ /* 0x000fe200078e0003 */
[----:B------:R-:W-:Y:S06]  /*19c0*/  BRA `(.L_x_258) ;  /* 0x0000000000107947 */ /* 0x000fec0003800000 */
.L_x_256:
[----:B------:R-:W-:Y:S01]  /*19d0*/  FMUL.FTZ R11, R0, R3 ;  /* 0x00000003000b7220 */ /* 0x000fe20000410000 */
[----:B------:R-:W-:-:S03]  /*19e0*/  FMUL.FTZ R2, R3, 0.5 ;  /* 0x3f00000003027820 */ /* 0x000fc60000410000 */
[----:B------:R-:W-:-:S04]  /*19f0*/  FFMA R0, -R11, R11, R0 ;  /* 0x0000000b0b007223 */ /* 0x000fc80000000100 */
[----:B------:R-:W-:-:S07]  /*1a00*/  FFMA R2, R0, R2, R11 ;  /* 0x0000000200027223 */ /* 0x000fce000000000b */
.L_x_258:
[----:B------:R-:W0:Y:S02]  /*1a10*/  LDS R0, [R7+0x100] ;  /* 0x0001000007007984 */ /* 0x000e240000000800 */
[----:B0-----:R-:W-:Y:S01]  /*1a20*/  IADD3 R11, PT, PT, R0, -0xd000000, RZ ;  /* 0xf3000000000b7810 */ /* 0x001fe20007ffe0ff */
[----:B------:R0:W2:Y:S03]  /*1a30*/  MUFU.RSQ R3, R0 ;  /* 0x0000000000037308 */ /* 0x0000a60000001400 */
[----:B------:R-:W-:-:S13]  /*1a40*/  ISETP.GT.U32.AND P0, PT, R11, 0x727fffff, PT ;  /* 0x727fffff0b00780c */ /* 0x000fda0003f04070 */
[----:B0-----:R-:W-:Y:S05]  /*1a50*/  @!P0 BRA `(.L_x_259) ;  /* 0x0000000000148947 */ /* 0x001fea0003800000 */
[----:B------:R-:W-:Y:S01]  /*1a60*/  BSSY.RECONVERGENT B1, `(.L_x_260) ;  /* 0x0000003000017945 */ /* 0x000fe20003800200 */
[----:B------:R-:W-:-:S07]  /*1a70*/  MOV R15, 0x1a90 ;  /* 0x00001a90000f7802 */ /* 0x000fce0000000f00 */
[----:B-12---:R-:W-:Y:S05]  /*1a80*/  CALL.REL.NOINC `($__internal_10_$__cuda_sm20_sqrt_rn_f32_slowpath) ;  /* 0x0000000000847944 */ /* 0x006fea0003c00000 */
[----:B------:R-:W-:Y:S05]  /*1a90*/  BSYNC.RECONVERGENT B1 ;  /* 0x0000000000017941 */ /* 0x000fea0003800200 */
.L_x_260:
[----:B------:R-:W-:Y:S05]  /*1aa0*/  BRA `(.L_x_261) ;  /* 0x0000000000107947 */ /* 0x000fea0003800000 */
.L_x_259:
[----:B--2---:R-:W-:Y:S01]  /*1ab0*/  FMUL.FTZ R11, R0, R3 ;  /* 0x00000003000b7220 */ /* 0x004fe20000410000 */
[----:B------:R-:W-:-:S03]  /*1ac0*/  FMUL.FTZ R3, R3, 0.5 ;  /* 0x3f00000003037820 */ /* 0x000fc60000410000 */
[----:B------:R-:W-:-:S04]  /*1ad0*/  FFMA R0, -R11, R11, R0 ;  /* 0x0000000b0b007223 */ /* 0x000fc80000000100 */
[----:B------:R-:W-:-:S07]  /*1ae0*/  FFMA R3, R0, R3, R11 ;  /* 0x0000000300037223 */ /* 0x000fce000000000b */
.L_x_261:
[----:B------:R-:W0:Y:S01]  /*1af0*/  LDS R0, [R7] ;  /* 0x0000000007007984 */ /* 0x000e220000000800 */
[----:B------:R-:W-:Y:S01]  /*1b00*/  FFMA R15, R3, R2, 9.9999999600419720025e-13 ;  /* 0x2b8cbccc030f7423 */ /* 0x000fe20000000002 */
[----:B------:R-:W-:Y:S03]  /*1b10*/  BSSY.RECONVERGENT B1, `(.L_x_262) ;  /* 0x000000c000017945 */ /* 0x000fe60003800200 */
[----:B------:R-:W2:Y:S02]  /*1b20*/  MUFU.RCP R2, R15 ;  /* 0x0000000f00027308 */ /* 0x000ea40000001000 */
[----:B--2---:R-:W-:-:S04]  /*1b30*/  FFMA R3, -R15, R2, 1 ;  /* 0x3f8000000f037423 */ /* 0x004fc80000000102 */
[----:B------:R-:W-:Y:S02]  /*1b40*/  FFMA R3, R2, R3, R2 ;  /* 0x0000000302037223 */ /* 0x000fe40000000002 */
[----:B0-----:R-:W0:Y:S02]  /*1b50*/  FCHK P0, R0, R15 ;  /* 0x0000000f00007302 */ /* 0x001e240000000000 */
[----:B------:R-:W-:-:S04]  /*1b60*/  FFMA R2, R0, R3, RZ ;  /* 0x0000000300027223 */ /* 0x000fc800000000ff */
[----:B------:R-:W-:-:S04]  /*1b70*/  FFMA R11, -R15, R2, R0 ;  /* 0x000000020f0b7223 */ /* 0x000fc80000000100 */
[----:B------:R-:W-:Y:S01]  /*1b80*/  FFMA R11, R3, R11, R2 ;  /* 0x0000000b030b7223 */ /* 0x000fe20000000002 */
[----:B0-----:R-:W-:Y:S06]  /*1b90*/  @!P0 BRA `(.L_x_263) ;  /* 0x00000000000c8947 */ /* 0x001fec0003800000 */
[----:B------:R-:W-:-:S07]  /*1ba0*/  MOV R2, 0x1bc0 ;  /* 0x00001bc000027802 */ /* 0x000fce0000000f00 */
[----:B-1----:R-:W-:Y:S05]  /*1bb0*/  CALL.REL.NOINC `($__internal_11_$__cuda_sm3x_div_rn_noftz_f32_slowpath) ;  /* 0x0000000000907944 */ /* 0x002fea0003c00000 */
[----:B------:R-:W-:-:S07]  /*1bc0*/  IMAD.MOV.U32 R11, RZ, RZ, R0 ;  /* 0x000000ffff0b7224 */ /* 0x000fce00078e0000 */
.L_x_263:
[----:B------:R-:W-:Y:S05]  /*1bd0*/  BSYNC.RECONVERGENT B1 ;  /* 0x0000000000017941 */ /* 0x000fea0003800200 */
.L_x_262:
[----:B------:R-:W0:Y:S08]  /*1be0*/  LDC R13, c[0x0][0x39c] ;  /* 0x0000e700ff0d7b82 */ /* 0x000e300000000800 */
[----:B------:R-:W2:Y:S01]  /*1bf0*/  LDC.64 R2, c[0x0][0x390] ;  /* 0x0000e400ff027b82 */ /* 0x000ea20000000a00 */
[----:B0-----:R-:W-:-:S04]  /*1c00*/  IMAD R13, R13, UR6, R6 ;  /* 0x000000060d0d7c24 */ /* 0x001fc8000f8e0206 */
[----:B--2---:R-:W-:-:S05]  /*1c10*/  IMAD.WIDE.U32 R2, R13, 0x4, R2 ;  /* 0x000000040d027825 */ /* 0x004fca00078e0002 */
[----:B------:R2:W-:Y:S02]  /*1c20*/  STG.E desc[UR8][R2.64], R11 ;  /* 0x0000000b02007986 */ /* 0x0005e4000c101908 */
.L_x_255:
[----:B------:R-:W-:Y:S05]  /*1c30*/  BSYNC.RECONVERGENT B0 ;  /* 0x0000000000007941 */ /* 0x000fea0003800200 */
.L_x_254:
[----:B------:R-:W3:Y:S01]  /*1c40*/  LDCU UR4, c[0x0][0x39c] ;  /* 0x00007380ff0477ac */ /* 0x000ee20008000800 */
[----:B------:R-:W-:Y:S01]  /*1c50*/  VIADD R6, R6, 0x1 ;  /* 0x0000000106067836 */ /* 0x000fe20000000000 */
[----:B------:R-:W-:Y:S04]  /*1c60*/  BAR.SYNC.DEFER_BLOCKING 0x0 ;  /* 0x0000000000007b1d */ /* 0x000fe80000010000 */
[----:B---3--:R-:W-:-:S13]  /*1c70*/  ISETP.NE.AND P0, PT, R6, UR4, PT ;  /* 0x0000000406007c0c */ /* 0x008fda000bf05270 */
[----:B------:R-:W-:Y:S05]  /*1c80*/  @P0 BRA `(.L_x_264) ;  /* 0xffffffec00a40947 */ /* 0x000fea000383ffff */
[----:B------:R-:W-:Y:S05]  /*1c90*/  EXIT ;  /* 0x000000000000794d */ /* 0x000fea0003800000 */
        .weak           $__internal_10_$__cuda_sm20_sqrt_rn_f32_slowpath
        .type           $__internal_10_$__cuda_sm20_sqrt_rn_f32_slowpath,@function
        .size           $__internal_10_$__cuda_sm20_sqrt_rn_f32_slowpath,($__internal_11_$__cuda_sm3x_div_rn_noftz_f32_slowpath - $__internal_10_$__cuda_sm20_sqrt_rn_f32_slowpath)
$__internal_10_$__cuda_sm20_sqrt_rn_f32_slowpath:
        /* <DEDUP_REMOVED lines=19> */
.L_x_265:
[----:B------:R-:W-:Y:S01]  /*1dd0*/  MOV R12, R15 ;  /* 0x0000000f000c7202 */ /* 0x000fe20000000f00 */
[----:B------:R-:W-:-:S04]  /*1de0*/  IMAD.MOV.U32 R13, RZ, RZ, 0x0 ;  /* 0x00000000ff0d7424 */ /* 0x000fc800078e00ff */
[----:B------:R-:W-:Y:S05]  /*1df0*/  RET.REL.NODEC R12 `(_Z25cosine_strategy5_templateILi32EEvPKfS1_Pfiii) ;  /* 0xffffffe00c807950 */ /* 0x000fea0003c3ffff */
        .weak           $__internal_11_$__cuda_sm3x_div_rn_noftz_f32_slowpath
        .type           $__internal_11_$__cuda_sm3x_div_rn_noftz_f32_slowpath,@function
        .size           $__internal_11_$__cuda_sm3x_div_rn_noftz_f32_slowpath,(.L_x_289 - $__internal_11_$__cuda_sm3x_div_rn_noftz_f32_slowpath)
$__internal_11_$__cuda_sm3x_div_rn_noftz_f32_slowpath:
        /* <DEDUP_REMOVED lines=36> */
.L_x_267:
        /* <DEDUP_REMOVED lines=51> */
.L_x_274:
[----:B------:R-:W-:-:S04]  /*2370*/  LOP3.LUT R0, R0, 0x80000000, RZ, 0xc0, !PT ;  /* 0x8000000000007812 */ /* 0x000fc800078ec0ff */
[----:B------:R-:W-:Y:S01]  /*2380*/  LOP3.LUT R0, R0, 0x7f800000, RZ, 0xfc, !PT ;  /* 0x7f80000000007812 */ /* 0x000fe200078efcff */
[----:B------:R-:W-:Y:S06]  /*2390*/  BRA `(.L_x_275) ;  /* 0x0000000000047947 */ /* 0x000fec0003800000 */
.L_x_273:
[----:B------:R-:W-:-:S07]  /*23a0*/  LEA R0, R13, R0, 0x17 ;  /* 0x000000000d007211 */ /* 0x000fce00078eb8ff */
.L_x_275:
[----:B------:R-:W-:Y:S05]  /*23b0*/  BSYNC.RECONVERGENT B3 ;  /* 0x0000000000037941 */ /* 0x000fea0003800200 */
.L_x_272:
[----:B------:R-:W-:Y:S05]  /*23c0*/  BRA `(.L_x_276) ;  /* 0x0000000000207947 */ /* 0x000fea0003800000 */
.L_x_271:
[----:B------:R-:W-:-:S04]  /*23d0*/  LOP3.LUT R0, R15, 0x80000000, R14, 0x48, !PT ;  /* 0x800000000f007812 */ /* 0x000fc800078e480e */
[----:B------:R-:W-:Y:S01]  /*23e0*/  LOP3.LUT R0, R0, 0x7f800000, RZ, 0xfc, !PT ;  /* 0x7f80000000007812 */ /* 0x000fe200078efcff */
[----:B------:R-:W-:Y:S06]  /*23f0*/  BRA `(.L_x_276) ;  /* 0x0000000000147947 */ /* 0x000fec0003800000 */
.L_x_270:
[----:B------:R-:W-:Y:S01]  /*2400*/  LOP3.LUT R0, R15, 0x80000000, R14, 0x48, !PT ;  /* 0x800000000f007812 */ /* 0x000fe200078e480e */
[----:B------:R-:W-:Y:S06]  /*2410*/  BRA `(.L_x_276) ;  /* 0x00000000000c7947 */ /* 0x000fec0003800000 */
.L_x_269:
[----:B------:R-:W0:Y:S01]  /*2420*/  MUFU.RSQ R0, -QNAN ;  /* 0xffc0000000007908 */ /* 0x000e220000001400 */
[----:B------:R-:W-:Y:S05]  /*2430*/  BRA `(.L_x_276) ;  /* 0x0000000000047947 */ /* 0x000fea0003800000 */
.L_x_268:
[----:B------:R-:W-:-:S07]  /*2440*/  FADD.FTZ R0, R0, R3 ;  /* 0x0000000300007221 */ /* 0x000fce0000010000 */
.L_x_276:
[----:B------:R-:W-:Y:S05]  /*2450*/  BSYNC.RECONVERGENT B2 ;  /* 0x0000000000027941 */ /* 0x000fea0003800200 */
.L_x_266:
[----:B------:R-:W-:-:S04]  /*2460*/  IMAD.MOV.U32 R3, RZ, RZ, 0x0 ;  /* 0x00000000ff037424 */ /* 0x000fc800078e00ff */
[----:B0-----:R-:W-:Y:S05]  /*2470*/  RET.REL.NODEC R2 `(_Z25cosine_strategy5_templateILi32EEvPKfS1_Pfiii) ;  /* 0xffffffd802e07950 */ /* 0x001fea0003c3ffff */
.L_x_277:
        /* <DEDUP_REMOVED lines=16> */
.L_x_289:


//--------------------- .nv.shared._Z25cosine_strategy5_templateILi1024EEvPKfS1_Pfiii --------------------------
	.section	.nv.shared._Z25cosine_strategy5_templateILi1024EEvPKfS1_Pfiii,"aw",@nobits
	.sectionflags	@""
	.align	16
	.zero		1024


//--------------------- .nv.shared.reserved.0     --------------------------
	.section	.nv.shared.reserved.0,"aw",@nobits
	.weak		__nv_reservedSMEM_offset_0_alias
	.size		__nv_reservedSMEM_offset_0_alias, 0, 64
	.other		__nv_reservedSMEM_offset_0_alias,@"STO_CUDA_RESERVED_SHARED STV_DEFAULT"
__nv_reservedSMEM_offset_0_alias:
	.zero		0
	.zero		64


//--------------------- .nv.shared._Z25cosine_strategy5_templateILi512EEvPKfS1_Pfiii --------------------------
	.section	.nv.shared._Z25cosine_strategy5_templateILi512EEvPKfS1_Pfiii,"aw",@nobits
	.sectionflags	@""
	.align	16
	.zero		1024


//--------------------- .nv.shared._Z25cosine_strategy5_templateILi256EEvPKfS1_Pfiii --------------------------
	.section	.nv.shared._Z25cosine_strategy5_templateILi256EEvPKfS1_Pfiii,"aw",@nobits
	.sectionflags	@""
	.align	16
	.zero		1024


//--------------------- .nv.shared._Z25cosine_strategy5_templateILi128EEvPKfS1_Pfiii --------------------------
	.section	.nv.shared._Z25cosine_strategy5_templateILi128EEvPKfS1_Pfiii,"aw",@nobits
	.sectionflags	@""
	.align	16
	.zero		1024


//--------------------- .nv.shared._Z25cosine_strategy5_templateILi64EEvPKfS1_Pfiii --------------------------
	.section	.nv.shared._Z25cosine_strategy5_templateILi64EEvPKfS1_Pfiii,"aw",@nobits
	.sectionflags	@""
	.align	16
	.zero		1024


//--------------------- .nv.shared._Z25cosine_strategy5_templateILi32EEvPKfS1_Pfiii --------------------------
	.section	.nv.shared._Z25cosine_strategy5_templateILi32EEvPKfS1_Pfiii,"aw",@nobits
	.sectionflags	@""
	.align	16
	.zero		1024


//--------------------- .nv.constant0._Z25cosine_strategy5_templateILi1024EEvPKfS1_Pfiii --------------------------
	.section	.nv.constant0._Z25cosine_strategy5_templateILi1024EEvPKfS1_Pfiii,"a",@progbits
	.sectionflags	@""
	.align	4
.nv.constant0._Z25cosine_strategy5_templateILi1024EEvPKfS1_Pfiii:
	.zero		932


//--------------------- .nv.constant0._Z25cosine_strategy5_templateILi512EEvPKfS1_Pfiii --------------------------
	.section	.nv.constant0._Z25cosine_strategy5_templateILi512EEvPKfS1_Pfiii,"a",@progbits
	.sectionflags	@""
	.align	4
.nv.constant0._Z25cosine_strategy5_templateILi512EEvPKfS1_Pfiii:
	.zero		932


//--------------------- .nv.constant0._Z25cosine_strategy5_templateILi256EEvPKfS1_Pfiii --------------------------
	.section	.nv.constant0._Z25cosine_strategy5_templateILi256EEvPKfS1_Pfiii,"a",@progbits
	.sectionflags	@""
	.align	4
.nv.constant0._Z25cosine_strategy5_templateILi256EEvPKfS1_Pfiii:
	.zero		932


//--------------------- .nv.constant0._Z25cosine_strategy5_templateILi128EEvPKfS1_Pfiii --------------------------
	.section	.nv.constant0._Z25cosine_strategy5_templateILi128EEvPKfS1_Pfiii,"a",@progbits
	.sectionflags	@""
	.align	4
.nv.constant0._Z25cosine_strategy5_templateILi128EEvPKfS1_Pfiii:
	.zero		932


//--------------------- .nv.constant0._Z25cosine_strategy5_templateILi64EEvPKfS1_Pfiii --------------------------
	.section	.nv.constant0._Z25cosine_strategy5_templateILi64EEvPKfS1_Pfiii,"a",@progbits
	.sectionflags	@""
	.align	4
.nv.constant0._Z25cosine_strategy5_templateILi64EEvPKfS1_Pfiii:
	.zero		932


//--------------------- .nv.constant0._Z25cosine_strategy5_templateILi32EEvPKfS1_Pfiii --------------------------
	.section	.nv.constant0._Z25cosine_strategy5_templateILi32EEvPKfS1_Pfiii,"a",@progbits
	.sectionflags	@""
	.align	4
.nv.constant0._Z25cosine_strategy5_templateILi32EEvPKfS1_Pfiii:
	.zero		932


//--------------------- SYMBOLS --------------------------

	.type		.nv.reservedSmem.offset0,@object
	.size		.nv.reservedSmem.offset0,0x4
	.type		.nv.reservedSmem.cap,@object
	.size		.nv.reservedSmem.cap,0x4
